//
// Generated by NVIDIA NVVM Compiler
//
// Compiler Build ID: CL-36424714
// Cuda compilation tools, release 13.0, V13.0.88
// Based on NVVM 20.0.0
//

.version 9.0
.target sm_100
.address_size 64

	// .globl	_Z17kernel_test_stackPi
.extern .func  (.param .b64 func_retval0) malloc
(
	.param .b64 malloc_param_0
)
;
.extern .func  (.param .b32 func_retval0) vprintf
(
	.param .b64 vprintf_param_0,
	.param .b64 vprintf_param_1
)
;
.global .align 1 .b8 __unnamed_1[14] = {112, 114, 105, 110, 116, 95, 100, 95, 97, 114, 114, 97, 121};
.global .align 1 .b8 $str[4] = {37, 115, 10};
.global .align 1 .b8 $str$1[32] = {98, 108, 111, 99, 107, 73, 100, 120, 46, 120, 32, 37, 100, 32, 44, 32, 116, 104, 114, 101, 97, 100, 73, 100, 120, 46, 120, 32, 37, 100, 10};
.global .align 1 .b8 $str$2[4] = {37, 100, 32};
.global .align 1 .b8 $str$3[2] = {10};
.global .align 1 .b8 $str$4[13] = {120, 58, 32, 37, 100, 32, 121, 58, 32, 37, 100, 10};
.global .align 1 .b8 $str$5[33] = {105, 110, 105, 116, 105, 97, 108, 105, 122, 101, 95, 115, 116, 97, 99, 107, 32, 101, 114, 114, 111, 114, 32, 76, 73, 78, 69, 58, 37, 100, 32, 10};
.global .align 1 .b8 $str$6[59] = {98, 108, 111, 99, 107, 73, 100, 120, 46, 120, 32, 37, 100, 32, 44, 32, 116, 104, 114, 101, 97, 100, 73, 100, 120, 46, 120, 32, 37, 100, 32, 115, 116, 97, 99, 107, 32, 97, 100, 100, 114, 101, 115, 115, 32, 37, 112, 32, 120, 32, 37, 112, 32, 121, 37, 112, 32, 10};
.global .align 1 .b8 $str$7[6] = {69, 109, 112, 116, 121};
.global .align 1 .b8 $str$8[10] = {78, 79, 84, 32, 69, 109, 112, 116, 121};
.global .align 1 .b8 $str$9[10] = {112, 117, 115, 104, 58, 32, 37, 100, 10};
.global .align 1 .b8 $str$10[4] = {112, 111, 112};
.global .align 1 .b8 $str$11[10] = {116, 111, 112, 58, 32, 37, 100, 32, 10};

.visible .entry _Z17kernel_test_stackPi(
	.param .u64 .ptr .align 1 _Z17kernel_test_stackPi_param_0
)
{
	.local .align 16 .b8 	__local_depot0[80];
	.reg .b64 	%SP;
	.reg .b64 	%SPL;
	.reg .pred 	%p<27>;
	.reg .b32 	%r<190>;
	.reg .b64 	%rd<218>;

	mov.u64 	%SPL, __local_depot0;
	cvta.local.u64 	%SP, %SPL;
	ld.param.u64 	%rd3, [_Z17kernel_test_stackPi_param_0];
	add.u64 	%rd4, %SP, 0;
	add.u64 	%rd5, %SPL, 0;
	add.u64 	%rd6, %SP, 8;
	add.u64 	%rd7, %SPL, 8;
	add.u64 	%rd8, %SP, 12;
	add.u64 	%rd9, %SPL, 12;
	add.u64 	%rd10, %SP, 16;
	add.u64 	%rd1, %SPL, 16;
	add.u64 	%rd11, %SP, 48;
	add.u64 	%rd2, %SPL, 48;
	mov.u64 	%rd12, __unnamed_1;
	cvta.global.u64 	%rd13, %rd12;
	st.local.u64 	[%rd5], %rd13;
	mov.u64 	%rd14, $str;
	cvta.global.u64 	%rd15, %rd14;
	{ // callseq 0, 0
	.param .b64 param0;
	st.param.b64 	[param0], %rd15;
	.param .b64 param1;
	st.param.b64 	[param1], %rd4;
	.param .b32 retval0;
	call.uni (retval0), 
	vprintf, 
	(
	param0, 
	param1
	);
	ld.param.b32 	%r39, [retval0];
	} // callseq 0
	mov.u32 	%r1, %ctaid.x;
	mov.u32 	%r2, %tid.x;
	st.local.v2.u32 	[%rd5], {%r1, %r2};
	mov.u64 	%rd16, $str$1;
	cvta.global.u64 	%rd17, %rd16;
	{ // callseq 1, 0
	.param .b64 param0;
	st.param.b64 	[param0], %rd17;
	.param .b64 param1;
	st.param.b64 	[param1], %rd4;
	.param .b32 retval0;
	call.uni (retval0), 
	vprintf, 
	(
	param0, 
	param1
	);
	ld.param.b32 	%r41, [retval0];
	} // callseq 1
	cvta.to.global.u64 	%rd18, %rd3;
	ld.global.u32 	%r43, [%rd18];
	st.local.u32 	[%rd5], %r43;
	mov.u64 	%rd19, $str$2;
	cvta.global.u64 	%rd20, %rd19;
	{ // callseq 2, 0
	.param .b64 param0;
	st.param.b64 	[param0], %rd20;
	.param .b64 param1;
	st.param.b64 	[param1], %rd4;
	.param .b32 retval0;
	call.uni (retval0), 
	vprintf, 
	(
	param0, 
	param1
	);
	ld.param.b32 	%r44, [retval0];
	} // callseq 2
	ld.global.u32 	%r46, [%rd18+4];
	st.local.u32 	[%rd5], %r46;
	{ // callseq 3, 0
	.param .b64 param0;
	st.param.b64 	[param0], %rd20;
	.param .b64 param1;
	st.param.b64 	[param1], %rd4;
	.param .b32 retval0;
	call.uni (retval0), 
	vprintf, 
	(
	param0, 
	param1
	);
	ld.param.b32 	%r47, [retval0];
	} // callseq 3
	ld.global.u32 	%r49, [%rd18+8];
	st.local.u32 	[%rd5], %r49;
	{ // callseq 4, 0
	.param .b64 param0;
	st.param.b64 	[param0], %rd20;
	.param .b64 param1;
	st.param.b64 	[param1], %rd4;
	.param .b32 retval0;
	call.uni (retval0), 
	vprintf, 
	(
	param0, 
	param1
	);
	ld.param.b32 	%r50, [retval0];
	} // callseq 4
	ld.global.u32 	%r52, [%rd18+12];
	st.local.u32 	[%rd5], %r52;
	{ // callseq 5, 0
	.param .b64 param0;
	st.param.b64 	[param0], %rd20;
	.param .b64 param1;
	st.param.b64 	[param1], %rd4;
	.param .b32 retval0;
	call.uni (retval0), 
	vprintf, 
	(
	param0, 
	param1
	);
	ld.param.b32 	%r53, [retval0];
	} // callseq 5
	ld.global.u32 	%r55, [%rd18+16];
	st.local.u32 	[%rd5], %r55;
	{ // callseq 6, 0
	.param .b64 param0;
	st.param.b64 	[param0], %rd20;
	.param .b64 param1;
	st.param.b64 	[param1], %rd4;
	.param .b32 retval0;
	call.uni (retval0), 
	vprintf, 
	(
	param0, 
	param1
	);
	ld.param.b32 	%r56, [retval0];
	} // callseq 6
	mov.u64 	%rd21, $str$3;
	cvta.global.u64 	%rd22, %rd21;
	{ // callseq 7, 0
	.param .b64 param0;
	st.param.b64 	[param0], %rd22;
	.param .b64 param1;
	st.param.b64 	[param1], 0;
	.param .b32 retval0;
	call.uni (retval0), 
	vprintf, 
	(
	param0, 
	param1
	);
	ld.param.b32 	%r58, [retval0];
	} // callseq 7
	mov.b32 	%r60, 6;
	mov.b32 	%r61, 3;
	st.local.v2.u32 	[%rd2], {%r61, %r60};
	mov.u64 	%rd23, $str$4;
	cvta.global.u64 	%rd24, %rd23;
	{ // callseq 8, 0
	.param .b64 param0;
	st.param.b64 	[param0], %rd24;
	.param .b64 param1;
	st.param.b64 	[param1], %rd11;
	.param .b32 retval0;
	call.uni (retval0), 
	vprintf, 
	(
	param0, 
	param1
	);
	ld.param.b32 	%r62, [retval0];
	} // callseq 8
	st.local.u32 	[%rd7], %r60;
	st.local.u32 	[%rd9], %r61;
	st.local.v2.u32 	[%rd2], {%r60, %r61};
	{ // callseq 9, 0
	.param .b64 param0;
	st.param.b64 	[param0], %rd24;
	.param .b64 param1;
	st.param.b64 	[param1], %rd11;
	.param .b32 retval0;
	call.uni (retval0), 
	vprintf, 
	(
	param0, 
	param1
	);
	ld.param.b32 	%r64, [retval0];
	} // callseq 9
	mov.b32 	%r66, 0;
	st.local.u32 	[%rd1], %r66;
	mov.b32 	%r67, 5;
	st.local.u32 	[%rd1+16], %r67;
	{ // callseq 10, 0
	.param .b64 param0;
	st.param.b64 	[param0], 20;
	.param .b64 retval0;
	call.uni (retval0), 
	malloc, 
	(
	param0
	);
	ld.param.b64 	%rd25, [retval0];
	} // callseq 10
	st.local.u64 	[%rd1+8], %rd25;
	setp.ne.s64 	%p1, %rd25, 0;
	@%p1 bra 	$L__BB0_2;
	mov.b32 	%r68, 102;
	st.local.u32 	[%rd2], %r68;
	mov.u64 	%rd27, $str$5;
	cvta.global.u64 	%rd28, %rd27;
	{ // callseq 11, 0
	.param .b64 param0;
	st.param.b64 	[param0], %rd28;
	.param .b64 param1;
	st.param.b64 	[param1], %rd11;
	.param .b32 retval0;
	call.uni (retval0), 
	vprintf, 
	(
	param0, 
	param1
	);
	ld.param.b32 	%r69, [retval0];
	} // callseq 11
$L__BB0_2:
	st.local.v2.u32 	[%rd2], {%r1, %r2};
	st.local.u64 	[%rd2+8], %rd10;
	st.local.v2.u64 	[%rd2+16], {%rd6, %rd8};
	mov.u64 	%rd33, $str$6;
	cvta.global.u64 	%rd34, %rd33;
	{ // callseq 12, 0
	.param .b64 param0;
	st.param.b64 	[param0], %rd34;
	.param .b64 param1;
	st.param.b64 	[param1], %rd11;
	.param .b32 retval0;
	call.uni (retval0), 
	vprintf, 
	(
	param0, 
	param1
	);
	ld.param.b32 	%r71, [retval0];
	} // callseq 12
	ld.local.u32 	%r73, [%rd1];
	setp.ne.s32 	%p2, %r73, 0;
	@%p2 bra 	$L__BB0_4;
	mov.u64 	%rd41, $str$7;
	cvta.global.u64 	%rd42, %rd41;
	st.local.u64 	[%rd2], %rd42;
	cvta.global.u64 	%rd44, %rd14;
	{ // callseq 14, 0
	.param .b64 param0;
	st.param.b64 	[param0], %rd44;
	.param .b64 param1;
	st.param.b64 	[param1], %rd11;
	.param .b32 retval0;
	call.uni (retval0), 
	vprintf, 
	(
	param0, 
	param1
	);
	ld.param.b32 	%r76, [retval0];
	} // callseq 14
	bra.uni 	$L__BB0_5;
$L__BB0_4:
	mov.u64 	%rd36, $str$8;
	cvta.global.u64 	%rd37, %rd36;
	st.local.u64 	[%rd2], %rd37;
	cvta.global.u64 	%rd39, %rd14;
	{ // callseq 13, 0
	.param .b64 param0;
	st.param.b64 	[param0], %rd39;
	.param .b64 param1;
	st.param.b64 	[param1], %rd11;
	.param .b32 retval0;
	call.uni (retval0), 
	vprintf, 
	(
	param0, 
	param1
	);
	ld.param.b32 	%r74, [retval0];
	} // callseq 13
$L__BB0_5:
	ld.local.u32 	%r7, [%rd1];
	ld.local.u32 	%r78, [%rd1+16];
	setp.gt.s32 	%p3, %r7, %r78;
	@%p3 bra 	$L__BB0_7;
	ld.local.u64 	%rd46, [%rd1+8];
	mul.wide.s32 	%rd47, %r7, 4;
	add.s64 	%rd48, %rd46, %rd47;
	mov.b32 	%r79, 1;
	st.u32 	[%rd48], %r79;
	ld.local.u32 	%r80, [%rd1];
	add.s32 	%r81, %r80, 1;
	st.local.u32 	[%rd1], %r81;
$L__BB0_7:
	mov.b32 	%r82, 1;
	st.local.u32 	[%rd2], %r82;
	mov.u64 	%rd49, $str$9;
	cvta.global.u64 	%rd50, %rd49;
	{ // callseq 15, 0
	.param .b64 param0;
	st.param.b64 	[param0], %rd50;
	.param .b64 param1;
	st.param.b64 	[param1], %rd11;
	.param .b32 retval0;
	call.uni (retval0), 
	vprintf, 
	(
	param0, 
	param1
	);
	ld.param.b32 	%r83, [retval0];
	} // callseq 15
	ld.local.u32 	%r85, [%rd1];
	setp.ne.s32 	%p4, %r85, 0;
	@%p4 bra 	$L__BB0_9;
	mov.u64 	%rd57, $str$7;
	cvta.global.u64 	%rd58, %rd57;
	st.local.u64 	[%rd2], %rd58;
	cvta.global.u64 	%rd60, %rd14;
	{ // callseq 17, 0
	.param .b64 param0;
	st.param.b64 	[param0], %rd60;
	.param .b64 param1;
	st.param.b64 	[param1], %rd11;
	.param .b32 retval0;
	call.uni (retval0), 
	vprintf, 
	(
	param0, 
	param1
	);
	ld.param.b32 	%r88, [retval0];
	} // callseq 17
	bra.uni 	$L__BB0_10;
$L__BB0_9:
	mov.u64 	%rd52, $str$8;
	cvta.global.u64 	%rd53, %rd52;
	st.local.u64 	[%rd2], %rd53;
	cvta.global.u64 	%rd55, %rd14;
	{ // callseq 16, 0
	.param .b64 param0;
	st.param.b64 	[param0], %rd55;
	.param .b64 param1;
	st.param.b64 	[param1], %rd11;
	.param .b32 retval0;
	call.uni (retval0), 
	vprintf, 
	(
	param0, 
	param1
	);
	ld.param.b32 	%r86, [retval0];
	} // callseq 16
$L__BB0_10:
	ld.local.u32 	%r8, [%rd1];
	ld.local.u32 	%r90, [%rd1+16];
	setp.gt.s32 	%p5, %r8, %r90;
	@%p5 bra 	$L__BB0_12;
	ld.local.u64 	%rd62, [%rd1+8];
	mul.wide.s32 	%rd63, %r8, 4;
	add.s64 	%rd64, %rd62, %rd63;
	mov.b32 	%r91, 2;
	st.u32 	[%rd64], %r91;
	ld.local.u32 	%r92, [%rd1];
	add.s32 	%r93, %r92, 1;
	st.local.u32 	[%rd1], %r93;
$L__BB0_12:
	mov.b32 	%r94, 2;
	st.local.u32 	[%rd2], %r94;
	cvta.global.u64 	%rd66, %rd49;
	{ // callseq 18, 0
	.param .b64 param0;
	st.param.b64 	[param0], %rd66;
	.param .b64 param1;
	st.param.b64 	[param1], %rd11;
	.param .b32 retval0;
	call.uni (retval0), 
	vprintf, 
	(
	param0, 
	param1
	);
	ld.param.b32 	%r95, [retval0];
	} // callseq 18
	ld.local.u32 	%r97, [%rd1];
	setp.eq.s32 	%p6, %r97, 0;
	@%p6 bra 	$L__BB0_14;
	mov.u64 	%rd68, $str$8;
	cvta.global.u64 	%rd69, %rd68;
	st.local.u64 	[%rd2], %rd69;
	cvta.global.u64 	%rd71, %rd14;
	{ // callseq 19, 0
	.param .b64 param0;
	st.param.b64 	[param0], %rd71;
	.param .b64 param1;
	st.param.b64 	[param1], %rd11;
	.param .b32 retval0;
	call.uni (retval0), 
	vprintf, 
	(
	param0, 
	param1
	);
	ld.param.b32 	%r98, [retval0];
	} // callseq 19
	bra.uni 	$L__BB0_15;
$L__BB0_14:
	mov.u64 	%rd73, $str$7;
	cvta.global.u64 	%rd74, %rd73;
	st.local.u64 	[%rd2], %rd74;
	cvta.global.u64 	%rd76, %rd14;
	{ // callseq 20, 0
	.param .b64 param0;
	st.param.b64 	[param0], %rd76;
	.param .b64 param1;
	st.param.b64 	[param1], %rd11;
	.param .b32 retval0;
	call.uni (retval0), 
	vprintf, 
	(
	param0, 
	param1
	);
	ld.param.b32 	%r100, [retval0];
	} // callseq 20
$L__BB0_15:
	ld.local.u32 	%r9, [%rd1];
	ld.local.u32 	%r102, [%rd1+16];
	setp.gt.s32 	%p7, %r9, %r102;
	@%p7 bra 	$L__BB0_17;
	ld.local.u64 	%rd78, [%rd1+8];
	mul.wide.s32 	%rd79, %r9, 4;
	add.s64 	%rd80, %rd78, %rd79;
	mov.b32 	%r103, 3;
	st.u32 	[%rd80], %r103;
	ld.local.u32 	%r104, [%rd1];
	add.s32 	%r105, %r104, 1;
	st.local.u32 	[%rd1], %r105;
$L__BB0_17:
	mov.b32 	%r106, 3;
	st.local.u32 	[%rd2], %r106;
	cvta.global.u64 	%rd82, %rd49;
	{ // callseq 21, 0
	.param .b64 param0;
	st.param.b64 	[param0], %rd82;
	.param .b64 param1;
	st.param.b64 	[param1], %rd11;
	.param .b32 retval0;
	call.uni (retval0), 
	vprintf, 
	(
	param0, 
	param1
	);
	ld.param.b32 	%r107, [retval0];
	} // callseq 21
	ld.local.u32 	%r109, [%rd1];
	setp.eq.s32 	%p8, %r109, 0;
	@%p8 bra 	$L__BB0_19;
	mov.u64 	%rd84, $str$8;
	cvta.global.u64 	%rd85, %rd84;
	st.local.u64 	[%rd2], %rd85;
	cvta.global.u64 	%rd87, %rd14;
	{ // callseq 22, 0
	.param .b64 param0;
	st.param.b64 	[param0], %rd87;
	.param .b64 param1;
	st.param.b64 	[param1], %rd11;
	.param .b32 retval0;
	call.uni (retval0), 
	vprintf, 
	(
	param0, 
	param1
	);
	ld.param.b32 	%r110, [retval0];
	} // callseq 22
	bra.uni 	$L__BB0_20;
$L__BB0_19:
	mov.u64 	%rd89, $str$7;
	cvta.global.u64 	%rd90, %rd89;
	st.local.u64 	[%rd2], %rd90;
	cvta.global.u64 	%rd92, %rd14;
	{ // callseq 23, 0
	.param .b64 param0;
	st.param.b64 	[param0], %rd92;
	.param .b64 param1;
	st.param.b64 	[param1], %rd11;
	.param .b32 retval0;
	call.uni (retval0), 
	vprintf, 
	(
	param0, 
	param1
	);
	ld.param.b32 	%r112, [retval0];
	} // callseq 23
$L__BB0_20:
	ld.local.u32 	%r10, [%rd1];
	ld.local.u32 	%r114, [%rd1+16];
	setp.gt.s32 	%p9, %r10, %r114;
	@%p9 bra 	$L__BB0_22;
	ld.local.u64 	%rd94, [%rd1+8];
	mul.wide.s32 	%rd95, %r10, 4;
	add.s64 	%rd96, %rd94, %rd95;
	mov.b32 	%r115, 4;
	st.u32 	[%rd96], %r115;
	ld.local.u32 	%r116, [%rd1];
	add.s32 	%r117, %r116, 1;
	st.local.u32 	[%rd1], %r117;
$L__BB0_22:
	mov.b32 	%r118, 4;
	st.local.u32 	[%rd2], %r118;
	cvta.global.u64 	%rd98, %rd49;
	{ // callseq 24, 0
	.param .b64 param0;
	st.param.b64 	[param0], %rd98;
	.param .b64 param1;
	st.param.b64 	[param1], %rd11;
	.param .b32 retval0;
	call.uni (retval0), 
	vprintf, 
	(
	param0, 
	param1
	);
	ld.param.b32 	%r119, [retval0];
	} // callseq 24
	ld.local.u32 	%r121, [%rd1];
	setp.eq.s32 	%p10, %r121, 0;
	@%p10 bra 	$L__BB0_24;
	mov.u64 	%rd100, $str$8;
	cvta.global.u64 	%rd101, %rd100;
	st.local.u64 	[%rd2], %rd101;
	cvta.global.u64 	%rd103, %rd14;
	{ // callseq 25, 0
	.param .b64 param0;
	st.param.b64 	[param0], %rd103;
	.param .b64 param1;
	st.param.b64 	[param1], %rd11;
	.param .b32 retval0;
	call.uni (retval0), 
	vprintf, 
	(
	param0, 
	param1
	);
	ld.param.b32 	%r122, [retval0];
	} // callseq 25
	bra.uni 	$L__BB0_25;
$L__BB0_24:
	mov.u64 	%rd105, $str$7;
	cvta.global.u64 	%rd106, %rd105;
	st.local.u64 	[%rd2], %rd106;
	cvta.global.u64 	%rd108, %rd14;
	{ // callseq 26, 0
	.param .b64 param0;
	st.param.b64 	[param0], %rd108;
	.param .b64 param1;
	st.param.b64 	[param1], %rd11;
	.param .b32 retval0;
	call.uni (retval0), 
	vprintf, 
	(
	param0, 
	param1
	);
	ld.param.b32 	%r124, [retval0];
	} // callseq 26
$L__BB0_25:
	ld.local.u32 	%r11, [%rd1];
	setp.eq.s32 	%p11, %r11, 0;
	@%p11 bra 	$L__BB0_27;
	add.s32 	%r126, %r11, -1;
	st.local.u32 	[%rd1], %r126;
$L__BB0_27:
	mov.u64 	%rd110, $str$10;
	cvta.global.u64 	%rd111, %rd110;
	st.local.u64 	[%rd2], %rd111;
	cvta.global.u64 	%rd113, %rd14;
	{ // callseq 27, 0
	.param .b64 param0;
	st.param.b64 	[param0], %rd113;
	.param .b64 param1;
	st.param.b64 	[param1], %rd11;
	.param .b32 retval0;
	call.uni (retval0), 
	vprintf, 
	(
	param0, 
	param1
	);
	ld.param.b32 	%r127, [retval0];
	} // callseq 27
	ld.local.u32 	%r129, [%rd1];
	setp.ne.s32 	%p12, %r129, 0;
	@%p12 bra 	$L__BB0_31;
	mov.u64 	%rd126, $str$7;
	cvta.global.u64 	%rd127, %rd126;
	st.local.u64 	[%rd2], %rd127;
	cvta.global.u64 	%rd129, %rd14;
	{ // callseq 30, 0
	.param .b64 param0;
	st.param.b64 	[param0], %rd129;
	.param .b64 param1;
	st.param.b64 	[param1], %rd11;
	.param .b32 retval0;
	call.uni (retval0), 
	vprintf, 
	(
	param0, 
	param1
	);
	ld.param.b32 	%r136, [retval0];
	} // callseq 30
	ld.local.u32 	%r12, [%rd1];
	setp.eq.s32 	%p14, %r12, 0;
	mov.b32 	%r182, -1;
	@%p14 bra 	$L__BB0_30;
	ld.local.u64 	%rd131, [%rd1+8];
	mul.wide.s32 	%rd132, %r12, 4;
	add.s64 	%rd133, %rd131, %rd132;
	ld.u32 	%r182, [%rd133+-4];
$L__BB0_30:
	st.local.u32 	[%rd2], %r182;
	mov.u64 	%rd134, $str$11;
	cvta.global.u64 	%rd135, %rd134;
	{ // callseq 31, 0
	.param .b64 param0;
	st.param.b64 	[param0], %rd135;
	.param .b64 param1;
	st.param.b64 	[param1], %rd11;
	.param .b32 retval0;
	call.uni (retval0), 
	vprintf, 
	(
	param0, 
	param1
	);
	ld.param.b32 	%r138, [retval0];
	} // callseq 31
	bra.uni 	$L__BB0_34;
$L__BB0_31:
	mov.u64 	%rd115, $str$8;
	cvta.global.u64 	%rd116, %rd115;
	st.local.u64 	[%rd2], %rd116;
	cvta.global.u64 	%rd118, %rd14;
	{ // callseq 28, 0
	.param .b64 param0;
	st.param.b64 	[param0], %rd118;
	.param .b64 param1;
	st.param.b64 	[param1], %rd11;
	.param .b32 retval0;
	call.uni (retval0), 
	vprintf, 
	(
	param0, 
	param1
	);
	ld.param.b32 	%r131, [retval0];
	} // callseq 28
	ld.local.u32 	%r15, [%rd1];
	setp.eq.s32 	%p13, %r15, 0;
	mov.b32 	%r183, -1;
	@%p13 bra 	$L__BB0_33;
	ld.local.u64 	%rd120, [%rd1+8];
	mul.wide.s32 	%rd121, %r15, 4;
	add.s64 	%rd122, %rd120, %rd121;
	ld.u32 	%r183, [%rd122+-4];
$L__BB0_33:
	st.local.u32 	[%rd2], %r183;
	mov.u64 	%rd123, $str$11;
	cvta.global.u64 	%rd124, %rd123;
	{ // callseq 29, 0
	.param .b64 param0;
	st.param.b64 	[param0], %rd124;
	.param .b64 param1;
	st.param.b64 	[param1], %rd11;
	.param .b32 retval0;
	call.uni (retval0), 
	vprintf, 
	(
	param0, 
	param1
	);
	ld.param.b32 	%r133, [retval0];
	} // callseq 29
$L__BB0_34:
	ld.local.u32 	%r18, [%rd1];
	setp.eq.s32 	%p15, %r18, 0;
	@%p15 bra 	$L__BB0_36;
	add.s32 	%r140, %r18, -1;
	st.local.u32 	[%rd1], %r140;
$L__BB0_36:
	cvta.global.u64 	%rd138, %rd110;
	st.local.u64 	[%rd2], %rd138;
	cvta.global.u64 	%rd140, %rd14;
	{ // callseq 32, 0
	.param .b64 param0;
	st.param.b64 	[param0], %rd140;
	.param .b64 param1;
	st.param.b64 	[param1], %rd11;
	.param .b32 retval0;
	call.uni (retval0), 
	vprintf, 
	(
	param0, 
	param1
	);
	ld.param.b32 	%r141, [retval0];
	} // callseq 32
	ld.local.u32 	%r143, [%rd1];
	setp.eq.s32 	%p16, %r143, 0;
	@%p16 bra 	$L__BB0_40;
	mov.u64 	%rd142, $str$8;
	cvta.global.u64 	%rd143, %rd142;
	st.local.u64 	[%rd2], %rd143;
	cvta.global.u64 	%rd145, %rd14;
	{ // callseq 33, 0
	.param .b64 param0;
	st.param.b64 	[param0], %rd145;
	.param .b64 param1;
	st.param.b64 	[param1], %rd11;
	.param .b32 retval0;
	call.uni (retval0), 
	vprintf, 
	(
	param0, 
	param1
	);
	ld.param.b32 	%r145, [retval0];
	} // callseq 33
	ld.local.u32 	%r19, [%rd1];
	setp.eq.s32 	%p17, %r19, 0;
	mov.b32 	%r184, -1;
	@%p17 bra 	$L__BB0_39;
	ld.local.u64 	%rd147, [%rd1+8];
	mul.wide.s32 	%rd148, %r19, 4;
	add.s64 	%rd149, %rd147, %rd148;
	ld.u32 	%r184, [%rd149+-4];
$L__BB0_39:
	st.local.u32 	[%rd2], %r184;
	mov.u64 	%rd150, $str$11;
	cvta.global.u64 	%rd151, %rd150;
	{ // callseq 34, 0
	.param .b64 param0;
	st.param.b64 	[param0], %rd151;
	.param .b64 param1;
	st.param.b64 	[param1], %rd11;
	.param .b32 retval0;
	call.uni (retval0), 
	vprintf, 
	(
	param0, 
	param1
	);
	ld.param.b32 	%r147, [retval0];
	} // callseq 34
	bra.uni 	$L__BB0_43;
$L__BB0_40:
	mov.u64 	%rd153, $str$7;
	cvta.global.u64 	%rd154, %rd153;
	st.local.u64 	[%rd2], %rd154;
	cvta.global.u64 	%rd156, %rd14;
	{ // callseq 35, 0
	.param .b64 param0;
	st.param.b64 	[param0], %rd156;
	.param .b64 param1;
	st.param.b64 	[param1], %rd11;
	.param .b32 retval0;
	call.uni (retval0), 
	vprintf, 
	(
	param0, 
	param1
	);
	ld.param.b32 	%r150, [retval0];
	} // callseq 35
	ld.local.u32 	%r22, [%rd1];
	setp.eq.s32 	%p18, %r22, 0;
	mov.b32 	%r185, -1;
	@%p18 bra 	$L__BB0_42;
	ld.local.u64 	%rd158, [%rd1+8];
	mul.wide.s32 	%rd159, %r22, 4;
	add.s64 	%rd160, %rd158, %rd159;
	ld.u32 	%r185, [%rd160+-4];
$L__BB0_42:
	st.local.u32 	[%rd2], %r185;
	mov.u64 	%rd161, $str$11;
	cvta.global.u64 	%rd162, %rd161;
	{ // callseq 36, 0
	.param .b64 param0;
	st.param.b64 	[param0], %rd162;
	.param .b64 param1;
	st.param.b64 	[param1], %rd11;
	.param .b32 retval0;
	call.uni (retval0), 
	vprintf, 
	(
	param0, 
	param1
	);
	ld.param.b32 	%r152, [retval0];
	} // callseq 36
$L__BB0_43:
	ld.local.u32 	%r25, [%rd1];
	setp.eq.s32 	%p19, %r25, 0;
	@%p19 bra 	$L__BB0_45;
	add.s32 	%r154, %r25, -1;
	st.local.u32 	[%rd1], %r154;
$L__BB0_45:
	cvta.global.u64 	%rd165, %rd110;
	st.local.u64 	[%rd2], %rd165;
	cvta.global.u64 	%rd167, %rd14;
	{ // callseq 37, 0
	.param .b64 param0;
	st.param.b64 	[param0], %rd167;
	.param .b64 param1;
	st.param.b64 	[param1], %rd11;
	.param .b32 retval0;
	call.uni (retval0), 
	vprintf, 
	(
	param0, 
	param1
	);
	ld.param.b32 	%r155, [retval0];
	} // callseq 37
	ld.local.u32 	%r157, [%rd1];
	setp.eq.s32 	%p20, %r157, 0;
	@%p20 bra 	$L__BB0_49;
	mov.u64 	%rd169, $str$8;
	cvta.global.u64 	%rd170, %rd169;
	st.local.u64 	[%rd2], %rd170;
	cvta.global.u64 	%rd172, %rd14;
	{ // callseq 38, 0
	.param .b64 param0;
	st.param.b64 	[param0], %rd172;
	.param .b64 param1;
	st.param.b64 	[param1], %rd11;
	.param .b32 retval0;
	call.uni (retval0), 
	vprintf, 
	(
	param0, 
	param1
	);
	ld.param.b32 	%r159, [retval0];
	} // callseq 38
	ld.local.u32 	%r26, [%rd1];
	setp.eq.s32 	%p21, %r26, 0;
	mov.b32 	%r186, -1;
	@%p21 bra 	$L__BB0_48;
	ld.local.u64 	%rd174, [%rd1+8];
	mul.wide.s32 	%rd175, %r26, 4;
	add.s64 	%rd176, %rd174, %rd175;
	ld.u32 	%r186, [%rd176+-4];
$L__BB0_48:
	st.local.u32 	[%rd2], %r186;
	mov.u64 	%rd177, $str$11;
	cvta.global.u64 	%rd178, %rd177;
	{ // callseq 39, 0
	.param .b64 param0;
	st.param.b64 	[param0], %rd178;
	.param .b64 param1;
	st.param.b64 	[param1], %rd11;
	.param .b32 retval0;
	call.uni (retval0), 
	vprintf, 
	(
	param0, 
	param1
	);
	ld.param.b32 	%r161, [retval0];
	} // callseq 39
	bra.uni 	$L__BB0_52;
$L__BB0_49:
	mov.u64 	%rd180, $str$7;
	cvta.global.u64 	%rd181, %rd180;
	st.local.u64 	[%rd2], %rd181;
	cvta.global.u64 	%rd183, %rd14;
	{ // callseq 40, 0
	.param .b64 param0;
	st.param.b64 	[param0], %rd183;
	.param .b64 param1;
	st.param.b64 	[param1], %rd11;
	.param .b32 retval0;
	call.uni (retval0), 
	vprintf, 
	(
	param0, 
	param1
	);
	ld.param.b32 	%r164, [retval0];
	} // callseq 40
	ld.local.u32 	%r29, [%rd1];
	setp.eq.s32 	%p22, %r29, 0;
	mov.b32 	%r187, -1;
	@%p22 bra 	$L__BB0_51;
	ld.local.u64 	%rd185, [%rd1+8];
	mul.wide.s32 	%rd186, %r29, 4;
	add.s64 	%rd187, %rd185, %rd186;
	ld.u32 	%r187, [%rd187+-4];
$L__BB0_51:
	st.local.u32 	[%rd2], %r187;
	mov.u64 	%rd188, $str$11;
	cvta.global.u64 	%rd189, %rd188;
	{ // callseq 41, 0
	.param .b64 param0;
	st.param.b64 	[param0], %rd189;
	.param .b64 param1;
	st.param.b64 	[param1], %rd11;
	.param .b32 retval0;
	call.uni (retval0), 
	vprintf, 
	(
	param0, 
	param1
	);
	ld.param.b32 	%r166, [retval0];
	} // callseq 41
$L__BB0_52:
	ld.local.u32 	%r32, [%rd1];
	setp.eq.s32 	%p23, %r32, 0;
	@%p23 bra 	$L__BB0_54;
	add.s32 	%r168, %r32, -1;
	st.local.u32 	[%rd1], %r168;
$L__BB0_54:
	cvta.global.u64 	%rd192, %rd110;
	st.local.u64 	[%rd2], %rd192;
	cvta.global.u64 	%rd194, %rd14;
	{ // callseq 42, 0
	.param .b64 param0;
	st.param.b64 	[param0], %rd194;
	.param .b64 param1;
	st.param.b64 	[param1], %rd11;
	.param .b32 retval0;
	call.uni (retval0), 
	vprintf, 
	(
	param0, 
	param1
	);
	ld.param.b32 	%r169, [retval0];
	} // callseq 42
	ld.local.u32 	%r171, [%rd1];
	setp.eq.s32 	%p24, %r171, 0;
	@%p24 bra 	$L__BB0_58;
	mov.u64 	%rd196, $str$8;
	cvta.global.u64 	%rd197, %rd196;
	st.local.u64 	[%rd2], %rd197;
	cvta.global.u64 	%rd199, %rd14;
	{ // callseq 43, 0
	.param .b64 param0;
	st.param.b64 	[param0], %rd199;
	.param .b64 param1;
	st.param.b64 	[param1], %rd11;
	.param .b32 retval0;
	call.uni (retval0), 
	vprintf, 
	(
	param0, 
	param1
	);
	ld.param.b32 	%r173, [retval0];
	} // callseq 43
	ld.local.u32 	%r33, [%rd1];
	setp.eq.s32 	%p25, %r33, 0;
	mov.b32 	%r188, -1;
	@%p25 bra 	$L__BB0_57;
	ld.local.u64 	%rd201, [%rd1+8];
	mul.wide.s32 	%rd202, %r33, 4;
	add.s64 	%rd203, %rd201, %rd202;
	ld.u32 	%r188, [%rd203+-4];
$L__BB0_57:
	st.local.u32 	[%rd2], %r188;
	mov.u64 	%rd204, $str$11;
	cvta.global.u64 	%rd205, %rd204;
	{ // callseq 44, 0
	.param .b64 param0;
	st.param.b64 	[param0], %rd205;
	.param .b64 param1;
	st.param.b64 	[param1], %rd11;
	.param .b32 retval0;
	call.uni (retval0), 
	vprintf, 
	(
	param0, 
	param1
	);
	ld.param.b32 	%r175, [retval0];
	} // callseq 44
	bra.uni 	$L__BB0_61;
$L__BB0_58:
	mov.u64 	%rd207, $str$7;
	cvta.global.u64 	%rd208, %rd207;
	st.local.u64 	[%rd2], %rd208;
	cvta.global.u64 	%rd210, %rd14;
	{ // callseq 45, 0
	.param .b64 param0;
	st.param.b64 	[param0], %rd210;
	.param .b64 param1;
	st.param.b64 	[param1], %rd11;
	.param .b32 retval0;
	call.uni (retval0), 
	vprintf, 
	(
	param0, 
	param1
	);
	ld.param.b32 	%r178, [retval0];
	} // callseq 45
	ld.local.u32 	%r36, [%rd1];
	setp.eq.s32 	%p26, %r36, 0;
	mov.b32 	%r189, -1;
	@%p26 bra 	$L__BB0_60;
	ld.local.u64 	%rd212, [%rd1+8];
	mul.wide.s32 	%rd213, %r36, 4;
	add.s64 	%rd214, %rd212, %rd213;
	ld.u32 	%r189, [%rd214+-4];
$L__BB0_60:
	st.local.u32 	[%rd2], %r189;
	mov.u64 	%rd215, $str$11;
	cvta.global.u64 	%rd216, %rd215;
	{ // callseq 46, 0
	.param .b64 param0;
	st.param.b64 	[param0], %rd216;
	.param .b64 param1;
	st.param.b64 	[param1], %rd11;
	.param .b32 retval0;
	call.uni (retval0), 
	vprintf, 
	(
	param0, 
	param1
	);
	ld.param.b32 	%r180, [retval0];
	} // callseq 46
$L__BB0_61:
	ret;

}


// ===== COMPILED SASS (sm_100) =====

	.target	sm_100

	.elftype	@"ET_EXEC"


//--------------------- .note.nv.tkinfo           --------------------------
	.section	.note.nv.tkinfo,"",@"SHT_NOTE"
	.sectionflags	@"SHF_NOTE_NV_TKINFO"
	.tkinfo
        /*0018*/ 	.word	0x00000002
        /*0030*/ 	.string	""
        /*0030*/ 	.string	"ptxas"
        /*0030*/ 	.string	"Cuda compilation tools, release 13.0, V13.0.88"
        /*0030*/ 	.string	"Build cuda_13.0.r13.0/compiler.36424714_0"
        /*0030*/ 	.string	"-arch sm_100 -m 64 "



//--------------------- .note.nv.cuinfo           --------------------------
	.section	.note.nv.cuinfo,"",@"SHT_NOTE"
	.sectionflags	@"SHF_NOTE_NV_CUINFO"
        /*0018*/ 	.short	0x0002
        /*001a*/ 	.short	0x0064
        /*001c*/ 	.short	0x0082
	.zero		2


//--------------------- .nv.info                  --------------------------
	.section	.nv.info,"",@"SHT_CUDA_INFO"
	.align	4


	//----- nvinfo : EIATTR_REGCOUNT
	.align		4
        /*0000*/ 	.byte	0x04, 0x2f
        /*0002*/ 	.short	(.L_14 - .L_13)
	.align		4
.L_13:
        /*0004*/ 	.word	index@(_Z17kernel_test_stackPi)
        /*0008*/ 	.word	0x0000001a


	//----- nvinfo : EIATTR_FRAME_SIZE
	.align		4
.L_14:
        /*000c*/ 	.byte	0x04, 0x11
        /*000e*/ 	.short	(.L_16 - .L_15)
	.align		4
.L_15:
        /*0010*/ 	.word	index@(_Z17kernel_test_stackPi)
        /*0014*/ 	.word	0x00000050


	//----- nvinfo : EIATTR_MIN_STACK_SIZE
	.align		4
.L_16:
        /*0018*/ 	.byte	0x04, 0x12
        /*001a*/ 	.short	(.L_18 - .L_17)
	.align		4
.L_17:
        /*001c*/ 	.word	index@(_Z17kernel_test_stackPi)
        /*0020*/ 	.word	0x00000050
.L_18:


//--------------------- .nv.compat                --------------------------
	.section	.nv.compat,"",@"SHT_CUDA_COMPAT_INFO"
	.align	4
        /*0000*/ 	.byte	0x02, 0x09, 0x00, 0x00, 0x02, 0x02, 0x01, 0x00, 0x02, 0x05, 0x05, 0x00, 0x03, 0x07, 0x01, 0x01
        /*0010*/ 	.byte	0x02, 0x03, 0x00, 0x00, 0x02, 0x06, 0x01, 0x00, 0x04, 0x0b, 0x08, 0x00, 0x09, 0x00, 0x00, 0x00
        /*0020*/ 	.byte	0x00, 0x00, 0x00, 0x00


//--------------------- .nv.info._Z17kernel_test_stackPi --------------------------
	.section	.nv.info._Z17kernel_test_stackPi,"",@"SHT_CUDA_INFO"
	.sectionflags	@""
	.align	4


	//----- nvinfo : EIATTR_CUDA_API_VERSION
	.align		4
        /*0000*/ 	.byte	0x04, 0x37
        /*0002*/ 	.short	(.L_20 - .L_19)
.L_19:
        /*0004*/ 	.word	0x00000082


	//----- nvinfo : EIATTR_KPARAM_INFO
	.align		4
.L_20:
        /*0008*/ 	.byte	0x04, 0x17
        /*000a*/ 	.short	(.L_22 - .L_21)
.L_21:
        /*000c*/ 	.word	0x00000000
        /*0010*/ 	.short	0x0000
        /*0012*/ 	.short	0x0000
        /*0014*/ 	.byte	0x00, 0xf5, 0x21, 0x00


	//----- nvinfo : EIATTR_SPARSE_MMA_MASK
	.align		4
.L_22:
        /*0018*/ 	.byte	0x03, 0x50
        /*001a*/ 	.short	0x0000


	//----- nvinfo : EIATTR_MAXREG_COUNT
	.align		4
        /*001c*/ 	.byte	0x03, 0x1b
        /*001e*/ 	.short	0x00ff


	//----- nvinfo : EIATTR_EXTERNS
	.align		4
        /*0020*/ 	.byte	0x04, 0x0f
        /*0022*/ 	.short	(.L_24 - .L_23)


	//   ....[0]....
	.align		4
.L_23:
        /*0024*/ 	.word	index@(malloc)


	//   ....[1]....
	.align		4
        /*0028*/ 	.word	index@(vprintf)


	//----- nvinfo : EIATTR_MERCURY_ISA_VERSION
	.align		4
.L_24:
        /*002c*/ 	.byte	0x03, 0x5f
        /*002e*/ 	.short	0x0101


	//----- nvinfo : EIATTR_VRC_CTA_INIT_COUNT
	.align		4
        /*0030*/ 	.byte	0x02, 0x4a
	.zero		1
	.zero		1


	//----- nvinfo : EIATTR_SYSCALL_OFFSETS
	.align		4
        /*0034*/ 	.byte	0x04, 0x46
        /*0036*/ 	.short	(.L_26 - .L_25)


	//   ....[0]....
.L_25:
        /*0038*/ 	.word	0x00000190


	//   ....[1]....
        /*003c*/ 	.word	0x00000260


	//   ....[2]....
        /*0040*/ 	.word	0x00000330


	//   ....[3]....
        /*0044*/ 	.word	0x00000400


	//   ....[4]....
        /*0048*/ 	.word	0x000004d0


	//   ....[5]....
        /*004c*/ 	.word	0x000005a0


	//   ....[6]....
        /*0050*/ 	.word	0x00000670


	//   ....[7]....
        /*0054*/ 	.word	0x000006e0


	//   ....[8]....
        /*0058*/ 	.word	0x000007b0


	//   ....[9]....
        /*005c*/ 	.word	0x00000890


	//   ....[10]....
        /*0060*/ 	.word	0x00000920


	//   ....[11]....
        /*0064*/ 	.word	0x00000a20


	//   ....[12]....
        /*0068*/ 	.word	0x00000b80


	//   ....[13]....
        /*006c*/ 	.word	0x00000c60


	//   ....[14]....
        /*0070*/ 	.word	0x00000d20


	//   ....[15]....
        /*0074*/ 	.word	0x00000e90


	//   ....[16]....
        /*0078*/ 	.word	0x00000f70


	//   ....[17]....
        /*007c*/ 	.word	0x00001030


	//   ....[18]....
        /*0080*/ 	.word	0x000011a0


	//   ....[19]....
        /*0084*/ 	.word	0x00001280


	//   ....[20]....
        /*0088*/ 	.word	0x00001340


	//   ....[21]....
        /*008c*/ 	.word	0x000014b0


	//   ....[22]....
        /*0090*/ 	.word	0x00001590


	//   ....[23]....
        /*0094*/ 	.word	0x00001650


	//   ....[24]....
        /*0098*/ 	.word	0x000017c0


	//   ....[25]....
        /*009c*/ 	.word	0x000018a0


	//   ....[26]....
        /*00a0*/ 	.word	0x00001960


	//   ....[27]....
        /*00a4*/ 	.word	0x00001a60


	//   ....[28]....
        /*00a8*/ 	.word	0x00001b40


	//   ....[29]....
        /*00ac*/ 	.word	0x00001c60


	//   ....[30]....
        /*00b0*/ 	.word	0x00001d20


	//   ....[31]....
        /*00b4*/ 	.word	0x00001e40


	//   ....[32]....
        /*00b8*/ 	.word	0x00001f40


	//   ....[33]....
        /*00bc*/ 	.word	0x00002020


	//   ....[34]....
        /*00c0*/ 	.word	0x00002140


	//   ....[35]....
        /*00c4*/ 	.word	0x00002200


	//   ....[36]....
        /*00c8*/ 	.word	0x00002320


	//   ....[37]....
        /*00cc*/ 	.word	0x00002420


	//   ....[38]....
        /*00d0*/ 	.word	0x00002500


	//   ....[39]....
        /*00d4*/ 	.word	0x00002620


	//   ....[40]....
        /*00d8*/ 	.word	0x000026e0


	//   ....[41]....
        /*00dc*/ 	.word	0x00002800


	//   ....[42]....
        /*00e0*/ 	.word	0x00002900


	//   ....[43]....
        /*00e4*/ 	.word	0x000029d0


	//   ....[44]....
        /*00e8*/ 	.word	0x00002af0


	//   ....[45]....
        /*00ec*/ 	.word	0x00002bb0


	//   ....[46]....
        /*00f0*/ 	.word	0x00002cd0


	//----- nvinfo : EIATTR_EXIT_INSTR_OFFSETS
	.align		4
.L_26:
        /*00f4*/ 	.byte	0x04, 0x1c
        /*00f6*/ 	.short	(.L_28 - .L_27)


	//   ....[0]....
.L_27:
        /*00f8*/ 	.word	0x00002b00


	//   ....[1]....
        /*00fc*/ 	.word	0x00002ce0


	//----- nvinfo : EIATTR_CRS_STACK_SIZE
	.align		4
.L_28:
        /*0100*/ 	.byte	0x04, 0x1e
        /*0102*/ 	.short	(.L_30 - .L_29)
.L_29:
        /*0104*/ 	.word	0x00000000


	//----- nvinfo : EIATTR_CBANK_PARAM_SIZE
	.align		4
.L_30:
        /*0108*/ 	.byte	0x03, 0x19
        /*010a*/ 	.short	0x0008


	//----- nvinfo : EIATTR_PARAM_CBANK
	.align		4
        /*010c*/ 	.byte	0x04, 0x0a
        /*010e*/ 	.short	(.L_32 - .L_31)
	.align		4
.L_31:
        /*0110*/ 	.word	index@(.nv.constant0._Z17kernel_test_stackPi)
        /*0114*/ 	.short	0x0380
        /*0116*/ 	.short	0x0008


	//----- nvinfo : EIATTR_SW_WAR
	.align		4
.L_32:
        /*0118*/ 	.byte	0x04, 0x36
        /*011a*/ 	.short	(.L_34 - .L_33)
.L_33:
        /*011c*/ 	.word	0x00000008
.L_34:


//--------------------- .nv.callgraph             --------------------------
	.section	.nv.callgraph,"",@"SHT_CUDA_CALLGRAPH"
	.align	4
	.sectionentsize	8
	.align		4
        /*0000*/ 	.word	0x00000000
	.align		4
        /*0004*/ 	.word	0xffffffff
	.align		4
        /*0008*/ 	.word	index@(_Z17kernel_test_stackPi)
	.align		4
        /*000c*/ 	.word	index@(malloc)
	.align		4
        /*0010*/ 	.word	index@(_Z17kernel_test_stackPi)
	.align		4
        /*0014*/ 	.word	index@(vprintf)
	.align		4
        /*0018*/ 	.word	0x00000000
	.align		4
        /*001c*/ 	.word	0xfffffffe
	.align		4
        /*0020*/ 	.word	0x00000000
	.align		4
        /*0024*/ 	.word	0xfffffffd
	.align		4
        /*0028*/ 	.word	0x00000000
	.align		4
        /*002c*/ 	.word	0xfffffffc


//--------------------- .nv.constant4             --------------------------
	.section	.nv.constant4,"a",@progbits
	.align	8
	.align		8
.nv.constant4:
        /*0000*/ 	.dword	malloc
	.align		8
        /*0008*/ 	.dword	vprintf
	.align		8
        /*0010*/ 	.dword	__unnamed_1
	.align		8
        /*0018*/ 	.dword	$str
	.align		8
        /*0020*/ 	.dword	$str$1
	.align		8
        /*0028*/ 	.dword	$str$2
	.align		8
        /*0030*/ 	.dword	$str$3
	.align		8
        /*0038*/ 	.dword	$str$4
	.align		8
        /*0040*/ 	.dword	$str$5
	.align		8
        /*0048*/ 	.dword	$str$6
	.align		8
        /*0050*/ 	.dword	$str$7
	.align		8
        /*0058*/ 	.dword	$str$8
	.align		8
        /*0060*/ 	.dword	$str$9
	.align		8
        /*0068*/ 	.dword	$str$10
	.align		8
        /*0070*/ 	.dword	$str$11


//--------------------- .text._Z17kernel_test_stackPi --------------------------
	.section	.text._Z17kernel_test_stackPi,"ax",@progbits
	.align	128
        .global         _Z17kernel_test_stackPi
        .type           _Z17kernel_test_stackPi,@function
        .size           _Z17kernel_test_stackPi,(.L_x_66 - _Z17kernel_test_stackPi)
        .other          _Z17kernel_test_stackPi,@"STO_CUDA_ENTRY STV_DEFAULT"
_Z17kernel_test_stackPi:
.text._Z17kernel_test_stackPi:
[----:B------:R-:W0:Y:S02]  /*0000*/  LDC R1, c[0x0][0x37c] ;  /* 0x0000df00ff017b82 */ /* 0x000e240000000800 */
[----:B0-----:R-:W-:Y:S01]  /*0010*/  VIADD R1, R1, 0xffffffb0 ;  /* 0xffffffb001017836 */ /* 0x001fe20000000000 */
[----:B------:R-:W0:Y:S05]  /*0020*/  LDCU UR36, c[0x0][0x2f8] ;  /* 0x00005f00ff2477ac */ /* 0x000e2a0008000800 */
[----:B------:R-:W1:Y:S01]  /*0030*/  LDC.64 R4, c[0x4][0x10] ;  /* 0x01000400ff047b82 */ /* 0x000e620000000a00 */
[----:B------:R-:W-:Y:S01]  /*0040*/  MOV R0, 0x8 ;  /* 0x0000000800007802 */ /* 0x000fe20000000f00 */
[----:B------:R-:W2:Y:S01]  /*0050*/  LDCU UR37, c[0x0][0x2fc] ;  /* 0x00005f80ff2577ac */ /* 0x000ea20008000800 */
[----:B------:R-:W-:Y:S01]  /*0060*/  R2UR UR4, R1 ;  /* 0x00000000010472ca */ /* 0x000fe200000e0000 */
[----:B------:R-:W3:Y:S04]  /*0070*/  LDCU.64 UR6, c[0x4][0x18] ;  /* 0x01000300ff0677ac */ /* 0x000ee80008000a00 */
[----:B------:R4:W3:Y:S08]  /*0080*/  LDC.64 R2, c[0x4][R0] ;  /* 0x0100000000027b82 */ /* 0x0008f00000000a00 */
[----:B0-----:R-:W-:-:S04]  /*0090*/  UIADD3 UR36, UP0, UPT, UR4, UR36, URZ ;  /* 0x0000002404247290 */ /* 0x001fc8000ff1e0ff */
[----:B--2---:R-:W-:Y:S02]  /*00a0*/  UIADD3.X UR37, UPT, UPT, URZ, UR37, URZ, UP0, !UPT ;  /* 0x00000025ff257290 */ /* 0x004fe400087fe4ff */
[----:B------:R-:W-:Y:S01]  /*00b0*/  UIADD3 URZ, UP0, UPT, UR36, 0x8, URZ ;  /* 0x0000000824ff7890 */ /* 0x000fe2000ff1e0ff */
[----:B-1----:R3:W-:Y:S01]  /*00c0*/  STL.64 [R1], R4 ;  /* 0x0000000401007387 */ /* 0x0027e20000100a00 */
[----:B------:R-:W-:Y:S02]  /*00d0*/  UIADD3 URZ, UP1, UPT, UR36, 0xc, URZ ;  /* 0x0000000c24ff7890 */ /* 0x000fe4000ff3e0ff */
[----:B------:R-:W-:Y:S01]  /*00e0*/  IMAD.U32 R6, RZ, RZ, UR36 ;  /* 0x00000024ff067e24 */ /* 0x000fe2000f8e00ff */
[----:B------:R-:W-:Y:S01]  /*00f0*/  UIADD3 URZ, UP2, UPT, UR36, 0x10, URZ ;  /* 0x0000001024ff7890 */ /* 0x000fe2000ff5e0ff */
[----:B------:R-:W-:Y:S01]  /*0100*/  MOV R7, UR37 ;  /* 0x0000002500077c02 */ /* 0x000fe20008000f00 */
[----:B------:R-:W-:Y:S02]  /*0110*/  UIADD3 URZ, UP3, UPT, UR36, 0x30, URZ ;  /* 0x0000003024ff7890 */ /* 0x000fe4000ff7e0ff */
[----:B------:R-:W-:-:S02]  /*0120*/  UIADD3.X UR38, UPT, UPT, URZ, UR37, URZ, UP0, !UPT ;  /* 0x00000025ff267290 */ /* 0x000fc400087fe4ff */
[----:B------:R-:W-:Y:S02]  /*0130*/  UIADD3.X UR39, UPT, UPT, URZ, UR37, URZ, UP1, !UPT ;  /* 0x00000025ff277290 */ /* 0x000fe40008ffe4ff */
[----:B------:R-:W-:Y:S01]  /*0140*/  UIADD3.X UR40, UPT, UPT, URZ, UR37, URZ, UP2, !UPT ;  /* 0x00000025ff287290 */ /* 0x000fe200097fe4ff */
[----:B---3--:R-:W-:Y:S01]  /*0150*/  IMAD.U32 R4, RZ, RZ, UR6 ;  /* 0x00000006ff047e24 */ /* 0x008fe2000f8e00ff */
[----:B------:R-:W-:Y:S01]  /*0160*/  UIADD3.X UR41, UPT, UPT, URZ, UR37, URZ, UP3, !UPT ;  /* 0x00000025ff297290 */ /* 0x000fe20009ffe4ff */
[----:B----4-:R-:W-:-:S11]  /*0170*/  IMAD.U32 R5, RZ, RZ, UR7 ;  /* 0x00000007ff057e24 */ /* 0x010fd6000f8e00ff */
[----:B------:R-:W-:-:S07]  /*0180*/  LEPC R20, `(.L_x_0) ;  /* 0x000000001014794e */ /* 0x000fce0000000000 */
[----:B------:R-:W-:Y:S05]  /*0190*/  CALL.ABS.NOINC R2 ;  /* 0x0000000002007343 */ /* 0x000fea0003c00000 */
.L_x_0:
[----:B------:R-:W0:Y:S01]  /*01a0*/  S2R R18, SR_CTAID.X ;  /* 0x0000000000127919 */ /* 0x000e220000002500 */
[----:B------:R-:W-:Y:S01]  /*01b0*/  MOV R22, 0x8 ;  /* 0x0000000800167802 */ /* 0x000fe20000000f00 */
[----:B------:R-:W1:Y:S01]  /*01c0*/  LDC.64 R16, c[0x0][0x358] ;  /* 0x0000d600ff107b82 */ /* 0x000e620000000a00 */
[----:B------:R-:W2:Y:S01]  /*01d0*/  LDCU.64 UR4, c[0x4][0x20] ;  /* 0x01000400ff0477ac */ /* 0x000ea20008000a00 */
[----:B------:R-:W0:Y:S01]  /*01e0*/  S2R R19, SR_TID.X ;  /* 0x0000000000137919 */ /* 0x000e220000002100 */
[----:B------:R-:W-:Y:S02]  /*01f0*/  IMAD.U32 R6, RZ, RZ, UR36 ;  /* 0x00000024ff067e24 */ /* 0x000fe4000f8e00ff */
[----:B------:R-:W-:-:S03]  /*0200*/  IMAD.U32 R7, RZ, RZ, UR37 ;  /* 0x00000025ff077e24 */ /* 0x000fc6000f8e00ff */
[----:B------:R3:W4:Y:S01]  /*0210*/  LDC.64 R2, c[0x4][R22] ;  /* 0x0100000016027b82 */ /* 0x0007220000000a00 */
[----:B--2---:R-:W-:Y:S02]  /*0220*/  IMAD.U32 R4, RZ, RZ, UR4 ;  /* 0x00000004ff047e24 */ /* 0x004fe4000f8e00ff */
[----:B------:R-:W-:Y:S01]  /*0230*/  IMAD.U32 R5, RZ, RZ, UR5 ;  /* 0x00000005ff057e24 */ /* 0x000fe2000f8e00ff */
[----:B0-----:R3:W-:Y:S06]  /*0240*/  STL.64 [R1], R18 ;  /* 0x0000001201007387 */ /* 0x0017ec0000100a00 */
[----:B------:R-:W-:-:S07]  /*0250*/  LEPC R20, `(.L_x_1) ;  /* 0x000000001014794e */ /* 0x000fce0000000000 */
[----:B-1-34-:R-:W-:Y:S05]  /*0260*/  CALL.ABS.NOINC R2 ;  /* 0x0000000002007343 */ /* 0x01afea0003c00000 */
.L_x_1:
[----:B------:R-:W0:Y:S01]  /*0270*/  LDC.64 R2, c[0x0][0x380] ;  /* 0x0000e000ff027b82 */ /* 0x000e220000000a00 */
[----:B------:R-:W-:Y:S02]  /*0280*/  R2UR UR4, R16 ;  /* 0x00000000100472ca */ /* 0x000fe400000e0000 */
[----:B------:R-:W-:-:S13]  /*0290*/  R2UR UR5, R17 ;  /* 0x00000000110572ca */ /* 0x000fda00000e0000 */
[----:B0-----:R-:W2:Y:S01]  /*02a0*/  LDG.E R2, desc[UR4][R2.64] ;  /* 0x0000000402027981 */ /* 0x001ea2000c1e1900 */
[----:B------:R0:W1:Y:S01]  /*02b0*/  LDC.64 R8, c[0x4][R22] ;  /* 0x0100000016087b82 */ /* 0x0000620000000a00 */
[----:B------:R-:W3:Y:S01]  /*02c0*/  LDCU.64 UR4, c[0x4][0x28] ;  /* 0x01000500ff0477ac */ /* 0x000ee20008000a00 */
[----:B------:R-:W-:Y:S02]  /*02d0*/  IMAD.U32 R6, RZ, RZ, UR36 ;  /* 0x00000024ff067e24 */ /* 0x000fe4000f8e00ff */
[----:B------:R-:W-:Y:S01]  /*02e0*/  IMAD.U32 R7, RZ, RZ, UR37 ;  /* 0x00000025ff077e24 */ /* 0x000fe2000f8e00ff */
[----:B---3--:R-:W-:Y:S01]  /*02f0*/  MOV R4, UR4 ;  /* 0x0000000400047c02 */ /* 0x008fe20008000f00 */
[----:B------:R-:W-:Y:S01]  /*0300*/  IMAD.U32 R5, RZ, RZ, UR5 ;  /* 0x00000005ff057e24 */ /* 0x000fe2000f8e00ff */
[----:B-12---:R0:W-:Y:S06]  /*0310*/  STL [R1], R2 ;  /* 0x0000000201007387 */ /* 0x0061ec0000100800 */
[----:B------:R-:W-:-:S07]  /*0320*/  LEPC R20, `(.L_x_2) ;  /* 0x000000001014794e */ /* 0x000fce0000000000 */
[----:B0-----:R-:W-:Y:S05]  /*0330*/  CALL.ABS.NOINC R8 ;  /* 0x0000000008007343 */ /* 0x001fea0003c00000 */
.L_x_2:
[----:B------:R-:W0:Y:S01]  /*0340*/  LDC.64 R2, c[0x0][0x380] ;  /* 0x0000e000ff027b82 */ /* 0x000e220000000a00 */
[----:B------:R-:W-:Y:S02]  /*0350*/  R2UR UR4, R16 ;  /* 0x00000000100472ca */ /* 0x000fe400000e0000 */
[----:B------:R-:W-:-:S13]  /*0360*/  R2UR UR5, R17 ;  /* 0x00000000110572ca */ /* 0x000fda00000e0000 */
[----:B0-----:R-:W2:Y:S01]  /*0370*/  LDG.E R0, desc[UR4][R2.64+0x4] ;  /* 0x0000040402007981 */ /* 0x001ea2000c1e1900 */
[----:B------:R0:W1:Y:S01]  /*0380*/  LDC.64 R8, c[0x4][R22] ;  /* 0x0100000016087b82 */ /* 0x0000620000000a00 */
[----:B------:R-:W3:Y:S01]  /*0390*/  LDCU.64 UR4, c[0x4][0x28] ;  /* 0x01000500ff0477ac */ /* 0x000ee20008000a00 */
[----:B------:R-:W-:Y:S02]  /*03a0*/  IMAD.U32 R6, RZ, RZ, UR36 ;  /* 0x00000024ff067e24 */ /* 0x000fe4000f8e00ff */
[----:B------:R-:W-:Y:S02]  /*03b0*/  IMAD.U32 R7, RZ, RZ, UR37 ;  /* 0x00000025ff077e24 */ /* 0x000fe4000f8e00ff */
[----:B---3--:R-:W-:Y:S01]  /*03c0*/  IMAD.U32 R4, RZ, RZ, UR4 ;  /* 0x00000004ff047e24 */ /* 0x008fe2000f8e00ff */
[----:B------:R-:W-:Y:S01]  /*03d0*/  MOV R5, UR5 ;  /* 0x0000000500057c02 */ /* 0x000fe20008000f00 */
[----:B-12---:R0:W-:Y:S06]  /*03e0*/  STL [R1], R0 ;  /* 0x0000000001007387 */ /* 0x0061ec0000100800 */
[----:B------:R-:W-:-:S07]  /*03f0*/  LEPC R20, `(.L_x_3) ;  /* 0x000000001014794e */ /* 0x000fce0000000000 */
[----:B0-----:R-:W-:Y:S05]  /*0400*/  CALL.ABS.NOINC R8 ;  /* 0x0000000008007343 */ /* 0x001fea0003c00000 */
.L_x_3:
[----:B------:R-:W0:Y:S01]  /*0410*/  LDC.64 R2, c[0x0][0x380] ;  /* 0x0000e000ff027b82 */ /* 0x000e220000000a00 */
[----:B------:R-:W-:Y:S02]  /*0420*/  R2UR UR4, R16 ;  /* 0x00000000100472ca */ /* 0x000fe400000e0000 */
[----:B------:R-:W-:-:S13]  /*0430*/  R2UR UR5, R17 ;  /* 0x00000000110572ca */ /* 0x000fda00000e0000 */
[----:B0-----:R-:W2:Y:S01]  /*0440*/  LDG.E R0, desc[UR4][R2.64+0x8] ;  /* 0x0000080402007981 */ /* 0x001ea2000c1e1900 */
[----:B------:R0:W1:Y:S01]  /*0450*/  LDC.64 R8, c[0x4][R22] ;  /* 0x0100000016087b82 */ /* 0x0000620000000a00 */
[----:B------:R-:W3:Y:S01]  /*0460*/  LDCU.64 UR4, c[0x4][0x28] ;  /* 0x01000500ff0477ac */ /* 0x000ee20008000a00 */
[----:B------:R-:W-:Y:S01]  /*0470*/  MOV R6, UR36 ;  /* 0x0000002400067c02 */ /* 0x000fe20008000f00 */
[----:B------:R-:W-:Y:S02]  /*0480*/  IMAD.U32 R7, RZ, RZ, UR37 ;  /* 0x00000025ff077e24 */ /* 0x000fe4000f8e00ff */
[----:B---3--:R-:W-:Y:S02]  /*0490*/  IMAD.U32 R4, RZ, RZ, UR4 ;  /* 0x00000004ff047e24 */ /* 0x008fe4000f8e00ff */
[----:B------:R-:W-:Y:S01]  /*04a0*/  IMAD.U32 R5, RZ, RZ, UR5 ;  /* 0x00000005ff057e24 */ /* 0x000fe2000f8e00ff */
[----:B-12---:R0:W-:Y:S06]  /*04b0*/  STL [R1], R0 ;  /* 0x0000000001007387 */ /* 0x0061ec0000100800 */
[----:B------:R-:W-:-:S07]  /*04c0*/  LEPC R20, `(.L_x_4) ;  /* 0x000000001014794e */ /* 0x000fce0000000000 */
[----:B0-----:R-:W-:Y:S05]  /*04d0*/  CALL.ABS.NOINC R8 ;  /* 0x0000000008007343 */ /* 0x001fea0003c00000 */
.L_x_4:
[----:B------:R-:W0:Y:S01]  /*04e0*/  LDC.64 R2, c[0x0][0x380] ;  /* 0x0000e000ff027b82 */ /* 0x000e220000000a00 */
[----:B------:R-:W-:Y:S02]  /*04f0*/  R2UR UR4, R16 ;  /* 0x00000000100472ca */ /* 0x000fe400000e0000 */
[----:B------:R-:W-:-:S13]  /*0500*/  R2UR UR5, R17 ;  /* 0x00000000110572ca */ /* 0x000fda00000e0000 */
[----:B0-----:R-:W2:Y:S01]  /*0510*/  LDG.E R0, desc[UR4][R2.64+0xc] ;  /* 0x00000c0402007981 */ /* 0x001ea2000c1e1900 */
[----:B------:R0:W1:Y:S01]  /*0520*/  LDC.64 R8, c[0x4][R22] ;  /* 0x0100000016087b82 */ /* 0x0000620000000a00 */
[----:B------:R-:W3:Y:S01]  /*0530*/  LDCU.64 UR4, c[0x4][0x28] ;  /* 0x01000500ff0477ac */ /* 0x000ee20008000a00 */
[----:B------:R-:W-:Y:S01]  /*0540*/  IMAD.U32 R6, RZ, RZ, UR36 ;  /* 0x00000024ff067e24 */ /* 0x000fe2000f8e00ff */
[----:B------:R-:W-:Y:S01]  /*0550*/  MOV R7, UR37 ;  /* 0x0000002500077c02 */ /* 0x000fe20008000f00 */
[----:B---3--:R-:W-:Y:S02]  /*0560*/  IMAD.U32 R4, RZ, RZ, UR4 ;  /* 0x00000004ff047e24 */ /* 0x008fe4000f8e00ff */
[----:B------:R-:W-:Y:S01]  /*0570*/  IMAD.U32 R5, RZ, RZ, UR5 ;  /* 0x00000005ff057e24 */ /* 0x000fe2000f8e00ff */
[----:B-12---:R0:W-:Y:S06]  /*0580*/  STL [R1], R0 ;  /* 0x0000000001007387 */ /* 0x0061ec0000100800 */
[----:B------:R-:W-:-:S07]  /*0590*/  LEPC R20, `(.L_x_5) ;  /* 0x000000001014794e */ /* 0x000fce0000000000 */
[----:B0-----:R-:W-:Y:S05]  /*05a0*/  CALL.ABS.NOINC R8 ;  /* 0x0000000008007343 */ /* 0x001fea0003c00000 */
.L_x_5:
        /* <DEDUP_REMOVED lines=8> */
[----:B---3--:R-:W-:Y:S02]  /*0630*/  IMAD.U32 R4, RZ, RZ, UR4 ;  /* 0x00000004ff047e24 */ /* 0x008fe4000f8e00ff */
[----:B------:R-:W-:Y:S01]  /*0640*/  IMAD.U32 R5, RZ, RZ, UR5 ;  /* 0x00000005ff057e24 */ /* 0x000fe2000f8e00ff */
[----:B-12---:R0:W-:Y:S06]  /*0650*/  STL [R1], R0 ;  /* 0x0000000001007387 */ /* 0x0061ec0000100800 */
[----:B------:R-:W-:-:S07]  /*0660*/  LEPC R20, `(.L_x_6) ;  /* 0x000000001014794e */ /* 0x000fce0000000000 */
[----:B0-----:R-:W-:Y:S05]  /*0670*/  CALL.ABS.NOINC R8 ;  /* 0x0000000008007343 */ /* 0x001fea0003c00000 */
.L_x_6:
[----:B------:R0:W1:Y:S01]  /*0680*/  LDC.64 R2, c[0x4][R22] ;  /* 0x0100000016027b82 */ /* 0x0000620000000a00 */
[----:B------:R-:W2:Y:S01]  /*0690*/  LDCU.64 UR4, c[0x4][0x30] ;  /* 0x01000600ff0477ac */ /* 0x000ea20008000a00 */
[----:B------:R-:W-:Y:S02]  /*06a0*/  CS2R R6, SRZ ;  /* 0x0000000000067805 */ /* 0x000fe4000001ff00 */
[----:B--2---:R-:W-:Y:S01]  /*06b0*/  MOV R4, UR4 ;  /* 0x0000000400047c02 */ /* 0x004fe20008000f00 */
[----:B0-----:R-:W-:-:S07]  /*06c0*/  IMAD.U32 R5, RZ, RZ, UR5 ;  /* 0x00000005ff057e24 */ /* 0x001fce000f8e00ff */
[----:B------:R-:W-:-:S07]  /*06d0*/  LEPC R20, `(.L_x_7) ;  /* 0x000000001014794e */ /* 0x000fce0000000000 */
[----:B-1----:R-:W-:Y:S05]  /*06e0*/  CALL.ABS.NOINC R2 ;  /* 0x0000000002007343 */ /* 0x002fea0003c00000 */
.L_x_7:
[----:B------:R-:W-:Y:S01]  /*06f0*/  IMAD.MOV.U32 R8, RZ, RZ, 0x3 ;  /* 0x00000003ff087424 */ /* 0x000fe200078e00ff */
[----:B------:R0:W1:Y:S01]  /*0700*/  LDC.64 R10, c[0x4][R22] ;  /* 0x01000000160a7b82 */ /* 0x0000620000000a00 */
[----:B------:R-:W-:Y:S01]  /*0710*/  IMAD.MOV.U32 R9, RZ, RZ, 0x6 ;  /* 0x00000006ff097424 */ /* 0x000fe200078e00ff */
[----:B------:R-:W2:Y:S01]  /*0720*/  LDCU.64 UR4, c[0x4][0x38] ;  /* 0x01000700ff0477ac */ /* 0x000ea20008000a00 */
[----:B------:R-:W-:Y:S02]  /*0730*/  IMAD.U32 R2, RZ, RZ, UR36 ;  /* 0x00000024ff027e24 */ /* 0x000fe4000f8e00ff */
[----:B------:R-:W-:Y:S01]  /*0740*/  IMAD.U32 R7, RZ, RZ, UR41 ;  /* 0x00000029ff077e24 */ /* 0x000fe2000f8e00ff */
[----:B------:R0:W-:Y:S02]  /*0750*/  STL.64 [R1+0x30], R8 ;  /* 0x0000300801007387 */ /* 0x0001e40000100a00 */
[----:B------:R-:W-:-:S05]  /*0760*/  IADD3 R2, PT, PT, R2, 0x30, RZ ;  /* 0x0000003002027810 */ /* 0x000fca0007ffe0ff */
[----:B------:R-:W-:Y:S02]  /*0770*/  IMAD.MOV.U32 R6, RZ, RZ, R2 ;  /* 0x000000ffff067224 */ /* 0x000fe400078e0002 */
[----:B--2---:R-:W-:Y:S02]  /*0780*/  IMAD.U32 R4, RZ, RZ, UR4 ;  /* 0x00000004ff047e24 */ /* 0x004fe4000f8e00ff */
[----:B0-----:R-:W-:-:S07]  /*0790*/  IMAD.U32 R5, RZ, RZ, UR5 ;  /* 0x00000005ff057e24 */ /* 0x001fce000f8e00ff */
[----:B------:R-:W-:-:S07]  /*07a0*/  LEPC R20, `(.L_x_8) ;  /* 0x000000001014794e */ /* 0x000fce0000000000 */
[----:B-1----:R-:W-:Y:S05]  /*07b0*/  CALL.ABS.NOINC R10 ;  /* 0x000000000a007343 */ /* 0x002fea0003c00000 */
.L_x_8:
[----:B------:R-:W-:Y:S02]  /*07c0*/  HFMA2 R8, -RZ, RZ, 0, 3.5762786865234375e-07 ;  /* 0x00000006ff087431 */ /* 0x000fe400000001ff */
[----:B------:R-:W-:Y:S01]  /*07d0*/  IMAD.MOV.U32 R9, RZ, RZ, 0x3 ;  /* 0x00000003ff097424 */ /* 0x000fe200078e00ff */
[----:B------:R-:W0:Y:S01]  /*07e0*/  LDC.64 R22, c[0x4][R22] ;  /* 0x0100000016167b82 */ /* 0x000e220000000a00 */
[----:B------:R-:W-:Y:S01]  /*07f0*/  IMAD.MOV.U32 R10, RZ, RZ, 0x6 ;  /* 0x00000006ff0a7424 */ /* 0x000fe200078e00ff */
[----:B------:R-:W1:Y:S01]  /*0800*/  LDCU.64 UR4, c[0x4][0x38] ;  /* 0x01000700ff0477ac */ /* 0x000e620008000a00 */
[----:B------:R-:W-:Y:S01]  /*0810*/  IMAD.MOV.U32 R11, RZ, RZ, 0x3 ;  /* 0x00000003ff0b7424 */ /* 0x000fe200078e00ff */
[----:B------:R2:W-:Y:S01]  /*0820*/  STL.64 [R1+0x8], R8 ;  /* 0x0000080801007387 */ /* 0x0005e20000100a00 */
[----:B------:R-:W-:Y:S02]  /*0830*/  IMAD.MOV.U32 R6, RZ, RZ, R2 ;  /* 0x000000ffff067224 */ /* 0x000fe400078e0002 */
[----:B------:R-:W-:Y:S01]  /*0840*/  IMAD.U32 R7, RZ, RZ, UR41 ;  /* 0x00000029ff077e24 */ /* 0x000fe2000f8e00ff */
[----:B------:R2:W-:Y:S01]  /*0850*/  STL.64 [R1+0x30], R10 ;  /* 0x0000300a01007387 */ /* 0x0005e20000100a00 */
[----:B-1----:R-:W-:Y:S01]  /*0860*/  IMAD.U32 R4, RZ, RZ, UR4 ;  /* 0x00000004ff047e24 */ /* 0x002fe2000f8e00ff */
[----:B--2---:R-:W-:-:S07]  /*0870*/  MOV R5, UR5 ;  /* 0x0000000500057c02 */ /* 0x004fce0008000f00 */
[----:B------:R-:W-:-:S07]  /*0880*/  LEPC R20, `(.L_x_9) ;  /* 0x000000001014794e */ /* 0x000fce0000000000 */
[----:B0-----:R-:W-:Y:S05]  /*0890*/  CALL.ABS.NOINC R22 ;  /* 0x0000000016007343 */ /* 0x001fea0003c00000 */
.L_x_9:
[----:B------:R-:W-:Y:S01]  /*08a0*/  IMAD.MOV.U32 R8, RZ, RZ, 0x5 ;  /* 0x00000005ff087424 */ /* 0x000fe200078e00ff */
[----:B------:R-:W-:Y:S01]  /*08b0*/  MOV R0, 0x0 ;  /* 0x0000000000007802 */ /* 0x000fe20000000f00 */
[----:B------:R0:W-:Y:S01]  /*08c0*/  STL [R1+0x10], RZ ;  /* 0x000010ff01007387 */ /* 0x0001e20000100800 */
[----:B------:R-:W-:Y:S02]  /*08d0*/  HFMA2 R5, -RZ, RZ, 0, 0 ;  /* 0x00000000ff057431 */ /* 0x000fe400000001ff */
[----:B------:R-:W-:Y:S01]  /*08e0*/  IMAD.MOV.U32 R4, RZ, RZ, 0x14 ;  /* 0x00000014ff047424 */ /* 0x000fe200078e00ff */
[----:B------:R0:W1:Y:S01]  /*08f0*/  LDC.64 R6, c[0x4][R0] ;  /* 0x0100000000067b82 */ /* 0x0000620000000a00 */
[----:B------:R0:W-:Y:S05]  /*0900*/  STL [R1+0x20], R8 ;  /* 0x0000200801007387 */ /* 0x0001ea0000100800 */
[----:B------:R-:W-:-:S07]  /*0910*/  LEPC R20, `(.L_x_10) ;  /* 0x000000001014794e */ /* 0x000fce0000000000 */
[----:B01----:R-:W-:Y:S05]  /*0920*/  CALL.ABS.NOINC R6 ;  /* 0x0000000006007343 */ /* 0x003fea0003c00000 */
.L_x_10:
[----:B------:R0:W-:Y:S01]  /*0930*/  STL.64 [R1+0x18], R4 ;  /* 0x0000180401007387 */ /* 0x0001e20000100a00 */
[----:B------:R-:W-:Y:S01]  /*0940*/  ISETP.NE.U32.AND P0, PT, R4, RZ, PT ;  /* 0x000000ff0400720c */ /* 0x000fe20003f05070 */
[----:B------:R-:W-:Y:S03]  /*0950*/  BSSY.RECONVERGENT B6, `(.L_x_11) ;  /* 0x000000e000067945 */ /* 0x000fe60003800200 */
[----:B------:R-:W-:-:S13]  /*0960*/  ISETP.NE.AND.EX P0, PT, R5, RZ, PT, P0 ;  /* 0x000000ff0500720c */ /* 0x000fda0003f05300 */
[----:B0-----:R-:W-:Y:S05]  /*0970*/  @P0 BRA `(.L_x_12) ;  /* 0x00000000002c0947 */ /* 0x001fea0003800000 */
[----:B------:R-:W-:Y:S01]  /*0980*/  MOV R8, 0x8 ;  /* 0x0000000800087802 */ /* 0x000fe20000000f00 */
[----:B------:R-:W-:Y:S01]  /*0990*/  IMAD.MOV.U32 R0, RZ, RZ, 0x66 ;  /* 0x00000066ff007424 */ /* 0x000fe200078e00ff */
[----:B------:R-:W0:Y:S01]  /*09a0*/  LDCU.64 UR4, c[0x4][0x40] ;  /* 0x01000800ff0477ac */ /* 0x000e220008000a00 */
[----:B------:R-:W-:Y:S01]  /*09b0*/  IMAD.MOV.U32 R6, RZ, RZ, R2 ;  /* 0x000000ffff067224 */ /* 0x000fe200078e0002 */
[----:B------:R-:W-:Y:S02]  /*09c0*/  MOV R7, UR41 ;  /* 0x0000002900077c02 */ /* 0x000fe40008000f00 */
[----:B------:R1:W-:Y:S01]  /*09d0*/  STL [R1+0x30], R0 ;  /* 0x0000300001007387 */ /* 0x0003e20000100800 */
[----:B------:R-:W2:Y:S01]  /*09e0*/  LDC.64 R8, c[0x4][R8] ;  /* 0x0100000008087b82 */ /* 0x000ea20000000a00 */
[----:B0-----:R-:W-:Y:S02]  /*09f0*/  IMAD.U32 R4, RZ, RZ, UR4 ;  /* 0x00000004ff047e24 */ /* 0x001fe4000f8e00ff */
[----:B-1----:R-:W-:-:S07]  /*0a00*/  IMAD.U32 R5, RZ, RZ, UR5 ;  /* 0x00000005ff057e24 */ /* 0x002fce000f8e00ff */
[----:B------:R-:W-:-:S07]  /*0a10*/  LEPC R20, `(.L_x_12) ;  /* 0x000000001014794e */ /* 0x000fce0000000000 */
[----:B--2---:R-:W-:Y:S05]  /*0a20*/  CALL.ABS.NOINC R8 ;  /* 0x0000000008007343 */ /* 0x004fea0003c00000 */
.L_x_12:
[----:B------:R-:W-:Y:S05]  /*0a30*/  BSYNC.RECONVERGENT B6 ;  /* 0x0000000000067941 */ /* 0x000fea0003800200 */
.L_x_11:
[----:B------:R-:W-:Y:S01]  /*0a40*/  UIADD3 UR4, UPT, UPT, UR36, 0x8, URZ ;  /* 0x0000000824047890 */ /* 0x000fe2000fffe0ff */
[----:B------:R-:W-:Y:S01]  /*0a50*/  IMAD.U32 R9, RZ, RZ, UR38 ;  /* 0x00000026ff097e24 */ /* 0x000fe2000f8e00ff */
[----:B------:R-:W-:Y:S01]  /*0a60*/  UIADD3 UR6, UPT, UPT, UR36, 0xc, URZ ;  /* 0x0000000c24067890 */ /* 0x000fe2000fffe0ff */
[----:B------:R-:W-:Y:S01]  /*0a70*/  IMAD.U32 R11, RZ, RZ, UR39 ;  /* 0x00000027ff0b7e24 */ /* 0x000fe2000f8e00ff */
[----:B------:R-:W-:Y:S01]  /*0a80*/  UIADD3 UR5, UPT, UPT, UR36, 0x10, URZ ;  /* 0x0000001024057890 */ /* 0x000fe2000fffe0ff */
[----:B------:R-:W-:Y:S01]  /*0a90*/  IMAD.U32 R13, RZ, RZ, UR40 ;  /* 0x00000028ff0d7e24 */ /* 0x000fe2000f8e00ff */
[----:B------:R-:W-:Y:S01]  /*0aa0*/  MOV R22, 0x8 ;  /* 0x0000000800167802 */ /* 0x000fe20000000f00 */
[----:B------:R-:W-:Y:S01]  /*0ab0*/  IMAD.U32 R8, RZ, RZ, UR4 ;  /* 0x00000004ff087e24 */ /* 0x000fe2000f8e00ff */
[----:B------:R-:W-:Y:S01]  /*0ac0*/  MOV R10, UR6 ;  /* 0x00000006000a7c02 */ /* 0x000fe20008000f00 */
[----:B------:R0:W-:Y:S01]  /*0ad0*/  STL.64 [R1+0x30], R18 ;  /* 0x0000301201007387 */ /* 0x0001e20000100a00 */
[----:B------:R-:W-:Y:S01]  /*0ae0*/  IMAD.U32 R12, RZ, RZ, UR5 ;  /* 0x00000005ff0c7e24 */ /* 0x000fe2000f8e00ff */
[----:B------:R0:W1:Y:S01]  /*0af0*/  LDC.64 R14, c[0x4][R22] ;  /* 0x01000000160e7b82 */ /* 0x0000620000000a00 */
[----:B------:R-:W-:Y:S01]  /*0b00*/  IMAD.MOV.U32 R6, RZ, RZ, R2 ;  /* 0x000000ffff067224 */ /* 0x000fe200078e0002 */
[----:B------:R0:W-:Y:S01]  /*0b10*/  STL.128 [R1+0x40], R8 ;  /* 0x0000400801007387 */ /* 0x0001e20000100c00 */
[----:B------:R-:W-:Y:S01]  /*0b20*/  MOV R7, UR41 ;  /* 0x0000002900077c02 */ /* 0x000fe20008000f00 */
[----:B------:R-:W2:Y:S02]  /*0b30*/  LDCU.64 UR4, c[0x4][0x48] ;  /* 0x01000900ff0477ac */ /* 0x000ea40008000a00 */
[----:B------:R0:W-:Y:S01]  /*0b40*/  STL.64 [R1+0x38], R12 ;  /* 0x0000380c01007387 */ /* 0x0001e20000100a00 */
[----:B--2---:R-:W-:-:S02]  /*0b50*/  IMAD.U32 R4, RZ, RZ, UR4 ;  /* 0x00000004ff047e24 */ /* 0x004fc4000f8e00ff */
[----:B0-----:R-:W-:-:S07]  /*0b60*/  IMAD.U32 R5, RZ, RZ, UR5 ;  /* 0x00000005ff057e24 */ /* 0x001fce000f8e00ff */
[----:B------:R-:W-:-:S07]  /*0b70*/  LEPC R20, `(.L_x_13) ;  /* 0x000000001014794e */ /* 0x000fce0000000000 */
[----:B-1----:R-:W-:Y:S05]  /*0b80*/  CALL.ABS.NOINC R14 ;  /* 0x000000000e007343 */ /* 0x002fea0003c00000 */
.L_x_13:
[----:B------:R-:W2:Y:S01]  /*0b90*/  LDL R0, [R1+0x10] ;  /* 0x0000100001007983 */ /* 0x000ea20000100800 */
[----:B------:R-:W-:Y:S01]  /*0ba0*/  BSSY.RECONVERGENT B6, `(.L_x_14) ;  /* 0x0000019000067945 */ /* 0x000fe20003800200 */
[----:B--2---:R-:W-:-:S13]  /*0bb0*/  ISETP.NE.AND P0, PT, R0, RZ, PT ;  /* 0x000000ff0000720c */ /* 0x004fda0003f05270 */
[----:B------:R-:W-:Y:S05]  /*0bc0*/  @P0 BRA `(.L_x_15) ;  /* 0x00000000002c0947 */ /* 0x000fea0003800000 */
[----:B------:R-:W0:Y:S01]  /*0bd0*/  LDC.64 R8, c[0x4][0x50] ;  /* 0x01001400ff087b82 */ /* 0x000e220000000a00 */
[----:B------:R-:W1:Y:S01]  /*0be0*/  LDCU.64 UR4, c[0x4][0x18] ;  /* 0x01000300ff0477ac */ /* 0x000e620008000a00 */
[----:B------:R-:W-:Y:S02]  /*0bf0*/  IMAD.MOV.U32 R6, RZ, RZ, R2 ;  /* 0x000000ffff067224 */ /* 0x000fe400078e0002 */
[----:B------:R-:W-:-:S04]  /*0c00*/  IMAD.U32 R7, RZ, RZ, UR41 ;  /* 0x00000029ff077e24 */ /* 0x000fc8000f8e00ff */
[----:B------:R-:W2:Y:S01]  /*0c10*/  LDC.64 R22, c[0x4][R22] ;  /* 0x0100000016167b82 */ /* 0x000ea20000000a00 */
[----:B-1----:R-:W-:Y:S02]  /*0c20*/  IMAD.U32 R4, RZ, RZ, UR4 ;  /* 0x00000004ff047e24 */ /* 0x002fe4000f8e00ff */
[----:B------:R-:W-:Y:S01]  /*0c30*/  IMAD.U32 R5, RZ, RZ, UR5 ;  /* 0x00000005ff057e24 */ /* 0x000fe2000f8e00ff */
[----:B0-----:R0:W-:Y:S06]  /*0c40*/  STL.64 [R1+0x30], R8 ;  /* 0x0000300801007387 */ /* 0x0011ec0000100a00 */
[----:B------:R-:W-:-:S07]  /*0c50*/  LEPC R20, `(.L_x_16) ;  /* 0x000000001014794e */ /* 0x000fce0000000000 */
[----:B0-2---:R-:W-:Y:S05]  /*0c60*/  CALL.ABS.NOINC R22 ;  /* 0x0000000016007343 */ /* 0x005fea0003c00000 */
.L_x_16:
[----:B------:R-:W-:Y:S05]  /*0c70*/  BRA `(.L_x_17) ;  /* 0x00000000002c7947 */ /* 0x000fea0003800000 */
.L_x_15:
[----:B------:R-:W0:Y:S01]  /*0c80*/  LDC.64 R8, c[0x4][0x58] ;  /* 0x01001600ff087b82 */ /* 0x000e220000000a00 */
[----:B------:R-:W-:Y:S01]  /*0c90*/  MOV R0, 0x8 ;  /* 0x0000000800007802 */ /* 0x000fe20000000f00 */
[----:B------:R-:W1:Y:S01]  /*0ca0*/  LDCU.64 UR4, c[0x4][0x18] ;  /* 0x01000300ff0477ac */ /* 0x000e620008000a00 */
[----:B------:R-:W-:Y:S02]  /*0cb0*/  IMAD.MOV.U32 R6, RZ, RZ, R2 ;  /* 0x000000ffff067224 */ /* 0x000fe400078e0002 */
[----:B------:R-:W-:-:S03]  /*0cc0*/  IMAD.U32 R7, RZ, RZ, UR41 ;  /* 0x00000029ff077e24 */ /* 0x000fc6000f8e00ff */
[----:B------:R2:W3:Y:S01]  /*0cd0*/  LDC.64 R10, c[0x4][R0] ;  /* 0x01000000000a7b82 */ /* 0x0004e20000000a00 */
[----:B-1----:R-:W-:Y:S01]  /*0ce0*/  MOV R4, UR4 ;  /* 0x0000000400047c02 */ /* 0x002fe20008000f00 */
[----:B------:R-:W-:Y:S01]  /*0cf0*/  IMAD.U32 R5, RZ, RZ, UR5 ;  /* 0x00000005ff057e24 */ /* 0x000fe2000f8e00ff */
[----:B0-----:R2:W-:Y:S06]  /*0d00*/  STL.64 [R1+0x30], R8 ;  /* 0x0000300801007387 */ /* 0x0015ec0000100a00 */
[----:B------:R-:W-:-:S07]  /*0d10*/  LEPC R20, `(.L_x_17) ;  /* 0x000000001014794e */ /* 0x000fce0000000000 */
[----:B--23--:R-:W-:Y:S05]  /*0d20*/  CALL.ABS.NOINC R10 ;  /* 0x000000000a007343 */ /* 0x00cfea0003c00000 */
.L_x_17:
[----:B------:R-:W-:Y:S05]  /*0d30*/  BSYNC.RECONVERGENT B6 ;  /* 0x0000000000067941 */ /* 0x000fea0003800200 */
.L_x_14:
[----:B------:R-:W2:Y:S04]  /*0d40*/  LDL R9, [R1+0x10] ;  /* 0x0000100001097983 */ /* 0x000ea80000100800 */
[----:B------:R-:W2:Y:S02]  /*0d50*/  LDL R0, [R1+0x20] ;  /* 0x0000200001007983 */ /* 0x000ea40000100800 */
[----:B--2---:R-:W-:-:S13]  /*0d60*/  ISETP.GT.AND P0, PT, R9, R0, PT ;  /* 0x000000000900720c */ /* 0x004fda0003f04270 */
[----:B------:R-:W2:Y:S01]  /*0d70*/  @!P0 LDL.64 R4, [R1+0x18] ;  /* 0x0000180001048983 */ /* 0x000ea20000100a00 */
[----:B------:R-:W-:Y:S01]  /*0d80*/  @!P0 R2UR UR4, R16 ;  /* 0x00000000100482ca */ /* 0x000fe200000e0000 */
[----:B------:R-:W-:Y:S01]  /*0d90*/  IMAD.MOV.U32 R3, RZ, RZ, 0x1 ;  /* 0x00000001ff037424 */ /* 0x000fe200078e00ff */
[----:B------:R-:W-:Y:S01]  /*0da0*/  @!P0 R2UR UR5, R17 ;  /* 0x00000000110582ca */ /* 0x000fe200000e0000 */
[----:B--2---:R-:W-:-:S12]  /*0db0*/  @!P0 IMAD.WIDE R8, R9, 0x4, R4 ;  /* 0x0000000409088825 */ /* 0x004fd800078e0204 */
[----:B------:R0:W-:Y:S01]  /*0dc0*/  @!P0 ST.E desc[UR4][R8.64], R3 ;  /* 0x0000000308008985 */ /* 0x0001e2000c101904 */
[----:B------:R-:W-:Y:S01]  /*0dd0*/  MOV R18, 0x8 ;  /* 0x0000000800127802 */ /* 0x000fe20000000f00 */
[----:B------:R-:W1:Y:S02]  /*0de0*/  LDCU.64 UR4, c[0x4][0x60] ;  /* 0x01000c00ff0477ac */ /* 0x000e640008000a00 */
[----:B------:R-:W2:Y:S01]  /*0df0*/  @!P0 LDL R0, [R1+0x10] ;  /* 0x0000100001008983 */ /* 0x000ea20000100800 */
[----:B------:R0:W3:Y:S01]  /*0e00*/  LDC.64 R10, c[0x4][R18] ;  /* 0x01000000120a7b82 */ /* 0x0000e20000000a00 */
[----:B------:R-:W-:Y:S02]  /*0e10*/  IMAD.MOV.U32 R6, RZ, RZ, R2 ;  /* 0x000000ffff067224 */ /* 0x000fe400078e0002 */
[----:B------:R0:W-:Y:S01]  /*0e20*/  STL [R1+0x30], R3 ;  /* 0x0000300301007387 */ /* 0x0001e20000100800 */
[----:B------:R-:W-:Y:S02]  /*0e30*/  IMAD.U32 R7, RZ, RZ, UR41 ;  /* 0x00000029ff077e24 */ /* 0x000fe4000f8e00ff */
[----:B-1----:R-:W-:-:S02]  /*0e40*/  IMAD.U32 R4, RZ, RZ, UR4 ;  /* 0x00000004ff047e24 */ /* 0x002fc4000f8e00ff */
[----:B------:R-:W-:Y:S01]  /*0e50*/  IMAD.U32 R5, RZ, RZ, UR5 ;  /* 0x00000005ff057e24 */ /* 0x000fe2000f8e00ff */
[----:B--2---:R-:W-:-:S05]  /*0e60*/  @!P0 IADD3 R0, PT, PT, R0, 0x1, RZ ;  /* 0x0000000100008810 */ /* 0x004fca0007ffe0ff */
[----:B---3--:R0:W-:Y:S02]  /*0e70*/  @!P0 STL [R1+0x10], R0 ;  /* 0x0000100001008387 */ /* 0x0081e40000100800 */
[----:B------:R-:W-:-:S07]  /*0e80*/  LEPC R20, `(.L_x_18) ;  /* 0x000000001014794e */ /* 0x000fce0000000000 */
[----:B0-----:R-:W-:Y:S05]  /*0e90*/  CALL.ABS.NOINC R10 ;  /* 0x000000000a007343 */ /* 0x001fea0003c00000 */
.L_x_18:
        /* <DEDUP_REMOVED lines=9> */
[----:B-1----:R-:W-:Y:S01]  /*0f30*/  MOV R4, UR4 ;  /* 0x0000000400047c02 */ /* 0x002fe20008000f00 */
[----:B------:R-:W-:Y:S01]  /*0f40*/  IMAD.U32 R5, RZ, RZ, UR5 ;  /* 0x00000005ff057e24 */ /* 0x000fe2000f8e00ff */
[----:B0-----:R0:W-:Y:S06]  /*0f50*/  STL.64 [R1+0x30], R8 ;  /* 0x0000300801007387 */ /* 0x0011ec0000100a00 */
[----:B------:R-:W-:-:S07]  /*0f60*/  LEPC R20, `(.L_x_21) ;  /* 0x000000001014794e */ /* 0x000fce0000000000 */
[----:B0-2---:R-:W-:Y:S05]  /*0f70*/  CALL.ABS.NOINC R18 ;  /* 0x0000000012007343 */ /* 0x005fea0003c00000 */
.L_x_21:
[----:B------:R-:W-:Y:S05]  /*0f80*/  BRA `(.L_x_22) ;  /* 0x00000000002c7947 */ /* 0x000fea0003800000 */
.L_x_20:
[----:B------:R-:W0:Y:S01]  /*0f90*/  LDC.64 R8, c[0x4][0x58] ;  /* 0x01001600ff087b82 */ /* 0x000e220000000a00 */
[----:B------:R-:W-:Y:S01]  /*0fa0*/  MOV R0, 0x8 ;  /* 0x0000000800007802 */ /* 0x000fe20000000f00 */
[----:B------:R-:W1:Y:S01]  /*0fb0*/  LDCU.64 UR4, c[0x4][0x18] ;  /* 0x01000300ff0477ac */ /* 0x000e620008000a00 */
[----:B------:R-:W-:Y:S02]  /*0fc0*/  IMAD.MOV.U32 R6, RZ, RZ, R2 ;  /* 0x000000ffff067224 */ /* 0x000fe400078e0002 */
[----:B------:R-:W-:-:S03]  /*0fd0*/  IMAD.U32 R7, RZ, RZ, UR41 ;  /* 0x00000029ff077e24 */ /* 0x000fc6000f8e00ff */
[----:B------:R2:W3:Y:S01]  /*0fe0*/  LDC.64 R10, c[0x4][R0] ;  /* 0x01000000000a7b82 */ /* 0x0004e20000000a00 */
[----:B-1----:R-:W-:Y:S01]  /*0ff0*/  IMAD.U32 R4, RZ, RZ, UR4 ;  /* 0x00000004ff047e24 */ /* 0x002fe2000f8e00ff */
[----:B------:R-:W-:Y:S01]  /*1000*/  MOV R5, UR5 ;  /* 0x0000000500057c02 */ /* 0x000fe20008000f00 */
[----:B0-----:R2:W-:Y:S06]  /*1010*/  STL.64 [R1+0x30], R8 ;  /* 0x0000300801007387 */ /* 0x0015ec0000100a00 */
[----:B------:R-:W-:-:S07]  /*1020*/  LEPC R20, `(.L_x_22) ;  /* 0x000000001014794e */ /* 0x000fce0000000000 */
[----:B--23--:R-:W-:Y:S05]  /*1030*/  CALL.ABS.NOINC R10 ;  /* 0x000000000a007343 */ /* 0x00cfea0003c00000 */
.L_x_22:
[----:B------:R-:W-:Y:S05]  /*1040*/  BSYNC.RECONVERGENT B6 ;  /* 0x0000000000067941 */ /* 0x000fea0003800200 */
.L_x_19:
        /* <DEDUP_REMOVED lines=15> */
[----:B------:R-:W-:Y:S01]  /*1140*/  IMAD.U32 R7, RZ, RZ, UR41 ;  /* 0x00000029ff077e24 */ /* 0x000fe2000f8e00ff */
[----:B-1----:R-:W-:Y:S01]  /*1150*/  MOV R4, UR4 ;  /* 0x0000000400047c02 */ /* 0x002fe20008000f00 */
[----:B------:R-:W-:-:S02]  /*1160*/  IMAD.U32 R5, RZ, RZ, UR5 ;  /* 0x00000005ff057e24 */ /* 0x000fc4000f8e00ff */
[----:B--2---:R-:W-:-:S05]  /*1170*/  @!P0 VIADD R0, R0, 0x1 ;  /* 0x0000000100008836 */ /* 0x004fca0000000000 */
[----:B---3--:R0:W-:Y:S02]  /*1180*/  @!P0 STL [R1+0x10], R0 ;  /* 0x0000100001008387 */ /* 0x0081e40000100800 */
[----:B------:R-:W-:-:S07]  /*1190*/  LEPC R20, `(.L_x_23) ;  /* 0x000000001014794e */ /* 0x000fce0000000000 */
[----:B0-----:R-:W-:Y:S05]  /*11a0*/  CALL.ABS.NOINC R10 ;  /* 0x000000000a007343 */ /* 0x001fea0003c00000 */
.L_x_23:
[----:B------:R-:W2:Y:S01]  /*11b0*/  LDL R0, [R1+0x10] ;  /* 0x0000100001007983 */ /* 0x000ea20000100800 */
[----:B------:R-:W-:Y:S01]  /*11c0*/  BSSY.RECONVERGENT B6, `(.L_x_24) ;  /* 0x0000019000067945 */ /* 0x000fe20003800200 */
[----:B--2---:R-:W-:-:S13]  /*11d0*/  ISETP.NE.AND P0, PT, R0, RZ, PT ;  /* 0x000000ff0000720c */ /* 0x004fda0003f05270 */
[----:B------:R-:W-:Y:S05]  /*11e0*/  @!P0 BRA `(.L_x_25) ;  /* 0x00000000002c8947 */ /* 0x000fea0003800000 */
[----:B------:R-:W0:Y:S01]  /*11f0*/  LDC.64 R8, c[0x4][0x58] ;  /* 0x01001600ff087b82 */ /* 0x000e220000000a00 */
[----:B------:R-:W1:Y:S01]  /*1200*/  LDCU.64 UR4, c[0x4][0x18] ;  /* 0x01000300ff0477ac */ /* 0x000e620008000a00 */
[----:B------:R-:W-:Y:S02]  /*1210*/  IMAD.MOV.U32 R6, RZ, RZ, R2 ;  /* 0x000000ffff067224 */ /* 0x000fe400078e0002 */
[----:B------:R-:W-:-:S04]  /*1220*/  IMAD.U32 R7, RZ, RZ, UR41 ;  /* 0x00000029ff077e24 */ /* 0x000fc8000f8e00ff */
[----:B------:R-:W2:Y:S01]  /*1230*/  LDC.64 R18, c[0x4][R18] ;  /* 0x0100000012127b82 */ /* 0x000ea20000000a00 */
[----:B-1----:R-:W-:Y:S01]  /*1240*/  IMAD.U32 R4, RZ, RZ, UR4 ;  /* 0x00000004ff047e24 */ /* 0x002fe2000f8e00ff */
[----:B------:R-:W-:Y:S01]  /*1250*/  MOV R5, UR5 ;  /* 0x0000000500057c02 */ /* 0x000fe20008000f00 */
[----:B0-----:R0:W-:Y:S06]  /*1260*/  STL.64 [R1+0x30], R8 ;  /* 0x0000300801007387 */ /* 0x0011ec0000100a00 */
[----:B------:R-:W-:-:S07]  /*1270*/  LEPC R20, `(.L_x_26) ;  /* 0x000000001014794e */ /* 0x000fce0000000000 */
[----:B0-2---:R-:W-:Y:S05]  /*1280*/  CALL.ABS.NOINC R18 ;  /* 0x0000000012007343 */ /* 0x005fea0003c00000 */
.L_x_26:
[----:B------:R-:W-:Y:S05]  /*1290*/  BRA `(.L_x_27) ;  /* 0x00000000002c7947 */ /* 0x000fea0003800000 */
.L_x_25:
[----:B------:R-:W0:Y:S01]  /*12a0*/  LDC.64 R8, c[0x4][0x50] ;  /* 0x01001400ff087b82 */ /* 0x000e220000000a00 */
[----:B------:R-:W-:Y:S01]  /*12b0*/  MOV R0, 0x8 ;  /* 0x0000000800007802 */ /* 0x000fe20000000f00 */
[----:B------:R-:W1:Y:S01]  /*12c0*/  LDCU.64 UR4, c[0x4][0x18] ;  /* 0x01000300ff0477ac */ /* 0x000e620008000a00 */
[----:B------:R-:W-:Y:S01]  /*12d0*/  MOV R6, R2 ;  /* 0x0000000200067202 */ /* 0x000fe20000000f00 */
[----:B------:R-:W-:-:S04]  /*12e0*/  IMAD.U32 R7, RZ, RZ, UR41 ;  /* 0x00000029ff077e24 */ /* 0x000fc8000f8e00ff */
[----:B------:R2:W3:Y:S01]  /*12f0*/  LDC.64 R10, c[0x4][R0] ;  /* 0x01000000000a7b82 */ /* 0x0004e20000000a00 */
[----:B-1----:R-:W-:Y:S02]  /*1300*/  IMAD.U32 R4, RZ, RZ, UR4 ;  /* 0x00000004ff047e24 */ /* 0x002fe4000f8e00ff */
[----:B------:R-:W-:Y:S01]  /*1310*/  IMAD.U32 R5, RZ, RZ, UR5 ;  /* 0x00000005ff057e24 */ /* 0x000fe2000f8e00ff */
[----:B0-----:R2:W-:Y:S06]  /*1320*/  STL.64 [R1+0x30], R8 ;  /* 0x0000300801007387 */ /* 0x0015ec0000100a00 */
[----:B------:R-:W-:-:S07]  /*1330*/  LEPC R20, `(.L_x_27) ;  /* 0x000000001014794e */ /* 0x000fce0000000000 */
[----:B--23--:R-:W-:Y:S05]  /*1340*/  CALL.ABS.NOINC R10 ;  /* 0x000000000a007343 */ /* 0x00cfea0003c00000 */
.L_x_27:
[----:B------:R-:W-:Y:S05]  /*1350*/  BSYNC.RECONVERGENT B6 ;  /* 0x0000000000067941 */ /* 0x000fea0003800200 */
.L_x_24:
        /* <DEDUP_REMOVED lines=16> */
[----:B-1----:R-:W-:Y:S01]  /*1460*/  IMAD.U32 R4, RZ, RZ, UR4 ;  /* 0x00000004ff047e24 */ /* 0x002fe2000f8e00ff */
[----:B------:R-:W-:Y:S01]  /*1470*/  MOV R5, UR5 ;  /* 0x0000000500057c02 */ /* 0x000fe20008000f00 */
[----:B--2---:R-:W-:-:S05]  /*1480*/  @!P0 VIADD R0, R0, 0x1 ;  /* 0x0000000100008836 */ /* 0x004fca0000000000 */
[----:B---3--:R0:W-:Y:S02]  /*1490*/  @!P0 STL [R1+0x10], R0 ;  /* 0x0000100001008387 */ /* 0x0081e40000100800 */
[----:B------:R-:W-:-:S07]  /*14a0*/  LEPC R20, `(.L_x_28) ;  /* 0x000000001014794e */ /* 0x000fce0000000000 */
[----:B0-----:R-:W-:Y:S05]  /*14b0*/  CALL.ABS.NOINC R10 ;  /* 0x000000000a007343 */ /* 0x001fea0003c00000 */
.L_x_28:
[----:B------:R-:W2:Y:S01]  /*14c0*/  LDL R0, [R1+0x10] ;  /* 0x0000100001007983 */ /* 0x000ea20000100800 */
[----:B------:R-:W-:Y:S01]  /*14d0*/  BSSY.RECONVERGENT B6, `(.L_x_29) ;  /* 0x0000019000067945 */ /* 0x000fe20003800200 */
[----:B--2---:R-:W-:-:S13]  /*14e0*/  ISETP.NE.AND P0, PT, R0, RZ, PT ;  /* 0x000000ff0000720c */ /* 0x004fda0003f05270 */
[----:B------:R-:W-:Y:S05]  /*14f0*/  @!P0 BRA `(.L_x_30) ;  /* 0x00000000002c8947 */ /* 0x000fea0003800000 */
[----:B------:R-:W0:Y:S01]  /*1500*/  LDC.64 R8, c[0x4][0x58] ;  /* 0x01001600ff087b82 */ /* 0x000e220000000a00 */
[----:B------:R-:W1:Y:S01]  /*1510*/  LDCU.64 UR4, c[0x4][0x18] ;  /* 0x01000300ff0477ac */ /* 0x000e620008000a00 */
[----:B------:R-:W-:Y:S01]  /*1520*/  MOV R6, R2 ;  /* 0x0000000200067202 */ /* 0x000fe20000000f00 */
[----:B------:R-:W-:-:S05]  /*1530*/  IMAD.U32 R7, RZ, RZ, UR41 ;  /* 0x00000029ff077e24 */ /* 0x000fca000f8e00ff */
[----:B------:R-:W2:Y:S01]  /*1540*/  LDC.64 R18, c[0x4][R18] ;  /* 0x0100000012127b82 */ /* 0x000ea20000000a00 */
[----:B-1----:R-:W-:Y:S02]  /*1550*/  IMAD.U32 R4, RZ, RZ, UR4 ;  /* 0x00000004ff047e24 */ /* 0x002fe4000f8e00ff */
[----:B------:R-:W-:Y:S01]  /*1560*/  IMAD.U32 R5, RZ, RZ, UR5 ;  /* 0x00000005ff057e24 */ /* 0x000fe2000f8e00ff */
[----:B0-----:R0:W-:Y:S06]  /*1570*/  STL.64 [R1+0x30], R8 ;  /* 0x0000300801007387 */ /* 0x0011ec0000100a00 */
[----:B------:R-:W-:-:S07]  /*1580*/  LEPC R20, `(.L_x_31) ;  /* 0x000000001014794e */ /* 0x000fce0000000000 */
[----:B0-2---:R-:W-:Y:S05]  /*1590*/  CALL.ABS.NOINC R18 ;  /* 0x0000000012007343 */ /* 0x005fea0003c00000 */
.L_x_31:
[----:B------:R-:W-:Y:S05]  /*15a0*/  BRA `(.L_x_32) ;  /* 0x00000000002c7947 */ /* 0x000fea0003800000 */
.L_x_30:
[----:B------:R-:W0:Y:S01]  /*15b0*/  LDC.64 R8, c[0x4][0x50] ;  /* 0x01001400ff087b82 */ /* 0x000e220000000a00 */
[----:B------:R-:W-:Y:S01]  /*15c0*/  MOV R0, 0x8 ;  /* 0x0000000800007802 */ /* 0x000fe20000000f00 */
[----:B------:R-:W1:Y:S01]  /*15d0*/  LDCU.64 UR4, c[0x4][0x18] ;  /* 0x01000300ff0477ac */ /* 0x000e620008000a00 */
[----:B------:R-:W-:Y:S01]  /*15e0*/  IMAD.MOV.U32 R6, RZ, RZ, R2 ;  /* 0x000000ffff067224 */ /* 0x000fe200078e0002 */
[----:B------:R-:W-:-:S04]  /*15f0*/  MOV R7, UR41 ;  /* 0x0000002900077c02 */ /* 0x000fc80008000f00 */
[----:B------:R2:W3:Y:S01]  /*1600*/  LDC.64 R10, c[0x4][R0] ;  /* 0x01000000000a7b82 */ /* 0x0004e20000000a00 */
[----:B-1----:R-:W-:Y:S02]  /*1610*/  IMAD.U32 R4, RZ, RZ, UR4 ;  /* 0x00000004ff047e24 */ /* 0x002fe4000f8e00ff */
[----:B------:R-:W-:Y:S01]  /*1620*/  IMAD.U32 R5, RZ, RZ, UR5 ;  /* 0x00000005ff057e24 */ /* 0x000fe2000f8e00ff */
[----:B0-----:R2:W-:Y:S06]  /*1630*/  STL.64 [R1+0x30], R8 ;  /* 0x0000300801007387 */ /* 0x0015ec0000100a00 */
[----:B------:R-:W-:-:S07]  /*1640*/  LEPC R20, `(.L_x_32) ;  /* 0x000000001014794e */ /* 0x000fce0000000000 */
[----:B--23--:R-:W-:Y:S05]  /*1650*/  CALL.ABS.NOINC R10 ;  /* 0x000000000a007343 */ /* 0x00cfea0003c00000 */
.L_x_32:
[----:B------:R-:W-:Y:S05]  /*1660*/  BSYNC.RECONVERGENT B6 ;  /* 0x0000000000067941 */ /* 0x000fea0003800200 */
.L_x_29:
        /* <DEDUP_REMOVED lines=13> */
[----:B------:R-:W-:Y:S01]  /*1740*/  MOV R6, R2 ;  /* 0x0000000200067202 */ /* 0x000fe20000000f00 */
[----:B------:R-:W-:Y:S01]  /*1750*/  IMAD.U32 R7, RZ, RZ, UR41 ;  /* 0x00000029ff077e24 */ /* 0x000fe2000f8e00ff */
[----:B------:R0:W-:Y:S01]  /*1760*/  STL [R1+0x30], R3 ;  /* 0x0000300301007387 */ /* 0x0001e20000100800 */
[----:B-1----:R-:W-:Y:S02]  /*1770*/  IMAD.U32 R4, RZ, RZ, UR4 ;  /* 0x00000004ff047e24 */ /* 0x002fe4000f8e00ff */
[----:B------:R-:W-:-:S02]  /*1780*/  IMAD.U32 R5, RZ, RZ, UR5 ;  /* 0x00000005ff057e24 */ /* 0x000fc4000f8e00ff */
[----:B--2---:R-:W-:-:S05]  /*1790*/  @!P0 VIADD R0, R0, 0x1 ;  /* 0x0000000100008836 */ /* 0x004fca0000000000 */
[----:B---3--:R0:W-:Y:S02]  /*17a0*/  @!P0 STL [R1+0x10], R0 ;  /* 0x0000100001008387 */ /* 0x0081e40000100800 */
[----:B------:R-:W-:-:S07]  /*17b0*/  LEPC R20, `(.L_x_33) ;  /* 0x000000001014794e */ /* 0x000fce0000000000 */
[----:B0-----:R-:W-:Y:S05]  /*17c0*/  CALL.ABS.NOINC R10 ;  /* 0x000000000a007343 */ /* 0x001fea0003c00000 */
.L_x_33:
[----:B------:R-:W2:Y:S01]  /*17d0*/  LDL R0, [R1+0x10] ;  /* 0x0000100001007983 */ /* 0x000ea20000100800 */
[----:B------:R-:W-:Y:S01]  /*17e0*/  BSSY.RECONVERGENT B6, `(.L_x_34) ;  /* 0x0000019000067945 */ /* 0x000fe20003800200 */
[----:B--2---:R-:W-:-:S13]  /*17f0*/  ISETP.NE.AND P0, PT, R0, RZ, PT ;  /* 0x000000ff0000720c */ /* 0x004fda0003f05270 */
[----:B------:R-:W-:Y:S05]  /*1800*/  @!P0 BRA `(.L_x_35) ;  /* 0x00000000002c8947 */ /* 0x000fea0003800000 */
[----:B------:R-:W0:Y:S01]  /*1810*/  LDC.64 R8, c[0x4][0x58] ;  /* 0x01001600ff087b82 */ /* 0x000e220000000a00 */
[----:B------:R-:W1:Y:S01]  /*1820*/  LDCU.64 UR4, c[0x4][0x18] ;  /* 0x01000300ff0477ac */ /* 0x000e620008000a00 */
[----:B------:R-:W-:Y:S01]  /*1830*/  IMAD.MOV.U32 R6, RZ, RZ, R2 ;  /* 0x000000ffff067224 */ /* 0x000fe200078e0002 */
[----:B------:R-:W-:-:S05]  /*1840*/  MOV R7, UR41 ;  /* 0x0000002900077c02 */ /* 0x000fca0008000f00 */
[----:B------:R-:W2:Y:S01]  /*1850*/  LDC.64 R18, c[0x4][R18] ;  /* 0x0100000012127b82 */ /* 0x000ea20000000a00 */
[----:B-1----:R-:W-:Y:S02]  /*1860*/  IMAD.U32 R4, RZ, RZ, UR4 ;  /* 0x00000004ff047e24 */ /* 0x002fe4000f8e00ff */
[----:B------:R-:W-:Y:S01]  /*1870*/  IMAD.U32 R5, RZ, RZ, UR5 ;  /* 0x00000005ff057e24 */ /* 0x000fe2000f8e00ff */
[----:B0-----:R0:W-:Y:S06]  /*1880*/  STL.64 [R1+0x30], R8 ;  /* 0x0000300801007387 */ /* 0x0011ec0000100a00 */
[----:B------:R-:W-:-:S07]  /*1890*/  LEPC R20, `(.L_x_36) ;  /* 0x000000001014794e */ /* 0x000fce0000000000 */
[----:B0-2---:R-:W-:Y:S05]  /*18a0*/  CALL.ABS.NOINC R18 ;  /* 0x0000000012007343 */ /* 0x005fea0003c00000 */
.L_x_36:
[----:B------:R-:W-:Y:S05]  /*18b0*/  BRA `(.L_x_37) ;  /* 0x00000000002c7947 */ /* 0x000fea0003800000 */
.L_x_35:
[----:B------:R-:W0:Y:S01]  /*18c0*/  LDC.64 R8, c[0x4][0x50] ;  /* 0x01001400ff087b82 */ /* 0x000e220000000a00 */
[----:B------:R-:W-:Y:S01]  /*18d0*/  MOV R0, 0x8 ;  /* 0x0000000800007802 */ /* 0x000fe20000000f00 */
[----:B------:R-:W1:Y:S01]  /*18e0*/  LDCU.64 UR4, c[0x4][0x18] ;  /* 0x01000300ff0477ac */ /* 0x000e620008000a00 */
[----:B------:R-:W-:Y:S02]  /*18f0*/  IMAD.MOV.U32 R6, RZ, RZ, R2 ;  /* 0x000000ffff067224 */ /* 0x000fe400078e0002 */
[----:B------:R-:W-:-:S03]  /*1900*/  IMAD.U32 R7, RZ, RZ, UR41 ;  /* 0x00000029ff077e24 */ /* 0x000fc6000f8e00ff */
[----:B------:R2:W3:Y:S01]  /*1910*/  LDC.64 R10, c[0x4][R0] ;  /* 0x01000000000a7b82 */ /* 0x0004e20000000a00 */
[----:B-1----:R-:W-:Y:S02]  /*1920*/  IMAD.U32 R4, RZ, RZ, UR4 ;  /* 0x00000004ff047e24 */ /* 0x002fe4000f8e00ff */
[----:B------:R-:W-:Y:S01]  /*1930*/  IMAD.U32 R5, RZ, RZ, UR5 ;  /* 0x00000005ff057e24 */ /* 0x000fe2000f8e00ff */
[----:B0-----:R2:W-:Y:S06]  /*1940*/  STL.64 [R1+0x30], R8 ;  /* 0x0000300801007387 */ /* 0x0015ec0000100a00 */
[----:B------:R-:W-:-:S07]  /*1950*/  LEPC R20, `(.L_x_37) ;  /* 0x000000001014794e */ /* 0x000fce0000000000 */
[----:B--23--:R-:W-:Y:S05]  /*1960*/  CALL.ABS.NOINC R10 ;  /* 0x000000000a007343 */ /* 0x00cfea0003c00000 */
.L_x_37:
[----:B------:R-:W-:Y:S05]  /*1970*/  BSYNC.RECONVERGENT B6 ;  /* 0x0000000000067941 */ /* 0x000fea0003800200 */
.L_x_34:
[----:B------:R-:W2:Y:S01]  /*1980*/  LDL R0, [R1+0x10] ;  /* 0x0000100001007983 */ /* 0x000ea20000100800 */
[----:B------:R-:W0:Y:S01]  /*1990*/  LDC.64 R8, c[0x4][0x68] ;  /* 0x01001a00ff087b82 */ /* 0x000e220000000a00 */
[----:B------:R-:W-:Y:S01]  /*19a0*/  MOV R18, 0x8 ;  /* 0x0000000800127802 */ /* 0x000fe20000000f00 */
[----:B------:R-:W1:Y:S01]  /*19b0*/  LDCU.64 UR4, c[0x4][0x18] ;  /* 0x01000300ff0477ac */ /* 0x000e620008000a00 */
[----:B------:R-:W-:Y:S02]  /*19c0*/  IMAD.MOV.U32 R6, RZ, RZ, R2 ;  /* 0x000000ffff067224 */ /* 0x000fe400078e0002 */
[----:B------:R-:W-:-:S03]  /*19d0*/  IMAD.U32 R7, RZ, RZ, UR41 ;  /* 0x00000029ff077e24 */ /* 0x000fc6000f8e00ff */
[----:B------:R3:W4:Y:S01]  /*19e0*/  LDC.64 R10, c[0x4][R18] ;  /* 0x01000000120a7b82 */ /* 0x0007220000000a00 */
[----:B-1----:R-:W-:Y:S02]  /*19f0*/  IMAD.U32 R4, RZ, RZ, UR4 ;  /* 0x00000004ff047e24 */ /* 0x002fe4000f8e00ff */
[----:B------:R-:W-:Y:S01]  /*1a00*/  IMAD.U32 R5, RZ, RZ, UR5 ;  /* 0x00000005ff057e24 */ /* 0x000fe2000f8e00ff */
[----:B0-----:R3:W-:Y:S01]  /*1a10*/  STL.64 [R1+0x30], R8 ;  /* 0x0000300801007387 */ /* 0x0017e20000100a00 */
[----:B--2---:R-:W-:-:S13]  /*1a20*/  ISETP.NE.AND P0, PT, R0, RZ, PT ;  /* 0x000000ff0000720c */ /* 0x004fda0003f05270 */
[----:B------:R-:W-:-:S05]  /*1a30*/  @P0 IADD3 R0, PT, PT, R0, -0x1, RZ ;  /* 0xffffffff00000810 */ /* 0x000fca0007ffe0ff */
[----:B----4-:R3:W-:Y:S02]  /*1a40*/  @P0 STL [R1+0x10], R0 ;  /* 0x0000100001000387 */ /* 0x0107e40000100800 */
[----:B------:R-:W-:-:S07]  /*1a50*/  LEPC R20, `(.L_x_38) ;  /* 0x000000001014794e */ /* 0x000fce0000000000 */
[----:B---3--:R-:W-:Y:S05]  /*1a60*/  CALL.ABS.NOINC R10 ;  /* 0x000000000a007343 */ /* 0x008fea0003c00000 */
.L_x_38:
        /* <DEDUP_REMOVED lines=14> */
.L_x_41:
[----:B------:R-:W2:Y:S02]  /*1b50*/  LDL R9, [R1+0x10] ;  /* 0x0000100001097983 */ /* 0x000ea40000100800 */
[----:B--2---:R-:W-:-:S13]  /*1b60*/  ISETP.NE.AND P0, PT, R9, RZ, PT ;  /* 0x000000ff0900720c */ /* 0x004fda0003f05270 */
[----:B------:R-:W2:Y:S01]  /*1b70*/  @P0 LDL.64 R4, [R1+0x18] ;  /* 0x0000180001040983 */ /* 0x000ea20000100a00 */
[----:B------:R-:W-:Y:S02]  /*1b80*/  @P0 R2UR UR4, R16 ;  /* 0x00000000100402ca */ /* 0x000fe400000e0000 */
[----:B------:R-:W-:Y:S02]  /*1b90*/  @P0 R2UR UR5, R17 ;  /* 0x00000000110502ca */ /* 0x000fe400000e0000 */
[----:B------:R-:W-:Y:S01]  /*1ba0*/  MOV R0, 0xffffffff ;  /* 0xffffffff00007802 */ /* 0x000fe20000000f00 */
[----:B--2---:R-:W-:-:S10]  /*1bb0*/  @P0 IMAD.WIDE R8, R9, 0x4, R4 ;  /* 0x0000000409080825 */ /* 0x004fd400078e0204 */
[----:B------:R-:W2:Y:S01]  /*1bc0*/  @P0 LD.E R0, desc[UR4][R8.64+-0x4] ;  /* 0xfffffc0408000980 */ /* 0x000ea2000c101900 */
[----:B------:R-:W-:Y:S01]  /*1bd0*/  MOV R3, 0x8 ;  /* 0x0000000800037802 */ /* 0x000fe20000000f00 */
[----:B------:R-:W0:Y:S01]  /*1be0*/  LDCU.64 UR4, c[0x4][0x70] ;  /* 0x01000e00ff0477ac */ /* 0x000e220008000a00 */
[----:B------:R-:W-:Y:S01]  /*1bf0*/  IMAD.MOV.U32 R6, RZ, RZ, R2 ;  /* 0x000000ffff067224 */ /* 0x000fe200078e0002 */
[----:B------:R-:W-:Y:S01]  /*1c00*/  MOV R7, UR41 ;  /* 0x0000002900077c02 */ /* 0x000fe20008000f00 */
[----:B------:R1:W3:Y:S01]  /*1c10*/  LDC.64 R10, c[0x4][R3] ;  /* 0x01000000030a7b82 */ /* 0x0002e20000000a00 */
[----:B0-----:R-:W-:Y:S02]  /*1c20*/  IMAD.U32 R4, RZ, RZ, UR4 ;  /* 0x00000004ff047e24 */ /* 0x001fe4000f8e00ff */
[----:B------:R-:W-:Y:S01]  /*1c30*/  IMAD.U32 R5, RZ, RZ, UR5 ;  /* 0x00000005ff057e24 */ /* 0x000fe2000f8e00ff */
[----:B--23--:R1:W-:Y:S06]  /*1c40*/  STL [R1+0x30], R0 ;  /* 0x0000300001007387 */ /* 0x00c3ec0000100800 */
[----:B------:R-:W-:-:S07]  /*1c50*/  LEPC R20, `(.L_x_42) ;  /* 0x000000001014794e */ /* 0x000fce0000000000 */
[----:B-1----:R-:W-:Y:S05]  /*1c60*/  CALL.ABS.NOINC R10 ;  /* 0x000000000a007343 */ /* 0x002fea0003c00000 */
.L_x_42:
[----:B------:R-:W-:Y:S05]  /*1c70*/  BRA `(.L_x_43) ;  /* 0x0000000000747947 */ /* 0x000fea0003800000 */
.L_x_40:
        /* <DEDUP_REMOVED lines=11> */
.L_x_44:
[----:B------:R-:W2:Y:S02]  /*1d30*/  LDL R9, [R1+0x10] ;  /* 0x0000100001097983 */ /* 0x000ea40000100800 */
[----:B--2---:R-:W-:-:S13]  /*1d40*/  ISETP.NE.AND P0, PT, R9, RZ, PT ;  /* 0x000000ff0900720c */ /* 0x004fda0003f05270 */
[----:B------:R-:W2:Y:S01]  /*1d50*/  @P0 LDL.64 R4, [R1+0x18] ;  /* 0x0000180001040983 */ /* 0x000ea20000100a00 */
[----:B------:R-:W-:Y:S01]  /*1d60*/  @P0 R2UR UR4, R16 ;  /* 0x00000000100402ca */ /* 0x000fe200000e0000 */
[----:B------:R-:W-:Y:S01]  /*1d70*/  IMAD.MOV.U32 R0, RZ, RZ, -0x1 ;  /* 0xffffffffff007424 */ /* 0x000fe200078e00ff */
[----:B------:R-:W-:Y:S01]  /*1d80*/  @P0 R2UR UR5, R17 ;  /* 0x00000000110502ca */ /* 0x000fe200000e0000 */
[----:B--2---:R-:W-:-:S12]  /*1d90*/  @P0 IMAD.WIDE R8, R9, 0x4, R4 ;  /* 0x0000000409080825 */ /* 0x004fd800078e0204 */
[----:B------:R-:W2:Y:S01]  /*1da0*/  @P0 LD.E R0, desc[UR4][R8.64+-0x4] ;  /* 0xfffffc0408000980 */ /* 0x000ea2000c101900 */
[----:B------:R-:W-:Y:S01]  /*1db0*/  MOV R3, 0x8 ;  /* 0x0000000800037802 */ /* 0x000fe20000000f00 */
[----:B------:R-:W0:Y:S01]  /*1dc0*/  LDCU.64 UR4, c[0x4][0x70] ;  /* 0x01000e00ff0477ac */ /* 0x000e220008000a00 */
[----:B------:R-:W-:Y:S01]  /*1dd0*/  MOV R6, R2 ;  /* 0x0000000200067202 */ /* 0x000fe20000000f00 */
[----:B------:R-:W-:Y:S01]  /*1de0*/  IMAD.U32 R7, RZ, RZ, UR41 ;  /* 0x00000029ff077e24 */ /* 0x000fe2000f8e00ff */
[----:B------:R1:W3:Y:S01]  /*1df0*/  LDC.64 R10, c[0x4][R3] ;  /* 0x01000000030a7b82 */ /* 0x0002e20000000a00 */
[----:B0-----:R-:W-:Y:S02]  /*1e00*/  IMAD.U32 R4, RZ, RZ, UR4 ;  /* 0x00000004ff047e24 */ /* 0x001fe4000f8e00ff */
[----:B------:R-:W-:Y:S01]  /*1e10*/  IMAD.U32 R5, RZ, RZ, UR5 ;  /* 0x00000005ff057e24 */ /* 0x000fe2000f8e00ff */
[----:B--23--:R1:W-:Y:S06]  /*1e20*/  STL [R1+0x30], R0 ;  /* 0x0000300001007387 */ /* 0x00c3ec0000100800 */
[----:B------:R-:W-:-:S07]  /*1e30*/  LEPC R20, `(.L_x_43) ;  /* 0x000000001014794e */ /* 0x000fce0000000000 */
[----:B-1----:R-:W-:Y:S05]  /*1e40*/  CALL.ABS.NOINC R10 ;  /* 0x000000000a007343 */ /* 0x002fea0003c00000 */
.L_x_43:
[----:B------:R-:W-:Y:S05]  /*1e50*/  BSYNC.RECONVERGENT B6 ;  /* 0x0000000000067941 */ /* 0x000fea0003800200 */
.L_x_39:
[----:B------:R-:W2:Y:S01]  /*1e60*/  LDL R0, [R1+0x10] ;  /* 0x0000100001007983 */ /* 0x000ea20000100800 */
[----:B------:R-:W0:Y:S01]  /*1e70*/  LDC.64 R8, c[0x4][0x68] ;  /* 0x01001a00ff087b82 */ /* 0x000e220000000a00 */
[----:B------:R-:W-:Y:S01]  /*1e80*/  MOV R18, 0x8 ;  /* 0x0000000800127802 */ /* 0x000fe20000000f00 */
[----:B------:R-:W1:Y:S01]  /*1e90*/  LDCU.64 UR4, c[0x4][0x18] ;  /* 0x01000300ff0477ac */ /* 0x000e620008000a00 */
[----:B------:R-:W-:Y:S02]  /*1ea0*/  IMAD.MOV.U32 R6, RZ, RZ, R2 ;  /* 0x000000ffff067224 */ /* 0x000fe400078e0002 */
[----:B------:R-:W-:-:S03]  /*1eb0*/  IMAD.U32 R7, RZ, RZ, UR41 ;  /* 0x00000029ff077e24 */ /* 0x000fc6000f8e00ff */
[----:B------:R3:W4:Y:S01]  /*1ec0*/  LDC.64 R10, c[0x4][R18] ;  /* 0x01000000120a7b82 */ /* 0x0007220000000a00 */
[----:B-1----:R-:W-:Y:S01]  /*1ed0*/  IMAD.U32 R4, RZ, RZ, UR4 ;  /* 0x00000004ff047e24 */ /* 0x002fe2000f8e00ff */
[----:B------:R-:W-:Y:S01]  /*1ee0*/  MOV R5, UR5 ;  /* 0x0000000500057c02 */ /* 0x000fe20008000f00 */
[----:B0-----:R3:W-:Y:S01]  /*1ef0*/  STL.64 [R1+0x30], R8 ;  /* 0x0000300801007387 */ /* 0x0017e20000100a00 */
[----:B--2---:R-:W-:-:S13]  /*1f00*/  ISETP.NE.AND P0, PT, R0, RZ, PT ;  /* 0x000000ff0000720c */ /* 0x004fda0003f05270 */
[----:B------:R-:W-:-:S05]  /*1f10*/  @P0 VIADD R0, R0, 0xffffffff ;  /* 0xffffffff00000836 */ /* 0x000fca0000000000 */
[----:B----4-:R3:W-:Y:S02]  /*1f20*/  @P0 STL [R1+0x10], R0 ;  /* 0x0000100001000387 */ /* 0x0107e40000100800 */
[----:B------:R-:W-:-:S07]  /*1f30*/  LEPC R20, `(.L_x_45) ;  /* 0x000000001014794e */ /* 0x000fce0000000000 */
[----:B---3--:R-:W-:Y:S05]  /*1f40*/  CALL.ABS.NOINC R10 ;  /* 0x000000000a007343 */ /* 0x008fea0003c00000 */
.L_x_45:
        /* <DEDUP_REMOVED lines=14> */
.L_x_48:
        /* <DEDUP_REMOVED lines=10> */
[----:B------:R-:W-:Y:S02]  /*20d0*/  IMAD.MOV.U32 R6, RZ, RZ, R2 ;  /* 0x000000ffff067224 */ /* 0x000fe400078e0002 */
[----:B------:R1:W3:Y:S01]  /*20e0*/  LDC.64 R10, c[0x4][R3] ;  /* 0x01000000030a7b82 */ /* 0x0002e20000000a00 */
[----:B------:R-:W-:Y:S01]  /*20f0*/  IMAD.U32 R7, RZ, RZ, UR41 ;  /* 0x00000029ff077e24 */ /* 0x000fe2000f8e00ff */
[----:B0-----:R-:W-:Y:S01]  /*2100*/  MOV R4, UR4 ;  /* 0x0000000400047c02 */ /* 0x001fe20008000f00 */
[----:B------:R-:W-:Y:S01]  /*2110*/  IMAD.U32 R5, RZ, RZ, UR5 ;  /* 0x00000005ff057e24 */ /* 0x000fe2000f8e00ff */
[----:B--23--:R1:W-:Y:S06]  /*2120*/  STL [R1+0x30], R0 ;  /* 0x0000300001007387 */ /* 0x00c3ec0000100800 */
[----:B------:R-:W-:-:S07]  /*2130*/  LEPC R20, `(.L_x_49) ;  /* 0x000000001014794e */ /* 0x000fce0000000000 */
[----:B-1----:R-:W-:Y:S05]  /*2140*/  CALL.ABS.NOINC R10 ;  /* 0x000000000a007343 */ /* 0x002fea0003c00000 */
.L_x_49:
[----:B------:R-:W-:Y:S05]  /*2150*/  BRA `(.L_x_50) ;  /* 0x0000000000747947 */ /* 0x000fea0003800000 */
.L_x_47:
        /* <DEDUP_REMOVED lines=11> */
.L_x_51:
        /* <DEDUP_REMOVED lines=18> */
.L_x_50:
[----:B------:R-:W-:Y:S05]  /*2330*/  BSYNC.RECONVERGENT B6 ;  /* 0x0000000000067941 */ /* 0x000fea0003800200 */
.L_x_46:
[----:B------:R-:W2:Y:S01]  /*2340*/  LDL R0, [R1+0x10] ;  /* 0x0000100001007983 */ /* 0x000ea20000100800 */
[----:B------:R-:W0:Y:S01]  /*2350*/  LDC.64 R8, c[0x4][0x68] ;  /* 0x01001a00ff087b82 */ /* 0x000e220000000a00 */
[----:B------:R-:W-:Y:S01]  /*2360*/  MOV R18, 0x8 ;  /* 0x0000000800127802 */ /* 0x000fe20000000f00 */
[----:B------:R-:W1:Y:S01]  /*2370*/  LDCU.64 UR4, c[0x4][0x18] ;  /* 0x01000300ff0477ac */ /* 0x000e620008000a00 */
[----:B------:R-:W-:Y:S01]  /*2380*/  MOV R6, R2 ;  /* 0x0000000200067202 */ /* 0x000fe20000000f00 */
[----:B------:R-:W-:-:S04]  /*2390*/  IMAD.U32 R7, RZ, RZ, UR41 ;  /* 0x00000029ff077e24 */ /* 0x000fc8000f8e00ff */
[----:B------:R3:W4:Y:S01]  /*23a0*/  LDC.64 R10, c[0x4][R18] ;  /* 0x01000000120a7b82 */ /* 0x0007220000000a00 */
[----:B-1----:R-:W-:Y:S02]  /*23b0*/  IMAD.U32 R4, RZ, RZ, UR4 ;  /* 0x00000004ff047e24 */ /* 0x002fe4000f8e00ff */
[----:B------:R-:W-:Y:S01]  /*23c0*/  IMAD.U32 R5, RZ, RZ, UR5 ;  /* 0x00000005ff057e24 */ /* 0x000fe2000f8e00ff */
[----:B0-----:R3:W-:Y:S01]  /*23d0*/  STL.64 [R1+0x30], R8 ;  /* 0x0000300801007387 */ /* 0x0017e20000100a00 */
[----:B--2---:R-:W-:-:S13]  /*23e0*/  ISETP.NE.AND P0, PT, R0, RZ, PT ;  /* 0x000000ff0000720c */ /* 0x004fda0003f05270 */
[----:B------:R-:W-:-:S05]  /*23f0*/  @P0 VIADD R0, R0, 0xffffffff ;  /* 0xffffffff00000836 */ /* 0x000fca0000000000 */
[----:B----4-:R3:W-:Y:S02]  /*2400*/  @P0 STL [R1+0x10], R0 ;  /* 0x0000100001000387 */ /* 0x0107e40000100800 */
[----:B------:R-:W-:-:S07]  /*2410*/  LEPC R20, `(.L_x_52) ;  /* 0x000000001014794e */ /* 0x000fce0000000000 */
[----:B---3--:R-:W-:Y:S05]  /*2420*/  CALL.ABS.NOINC R10 ;  /* 0x000000000a007343 */ /* 0x008fea0003c00000 */
.L_x_52:
        /* <DEDUP_REMOVED lines=14> */
.L_x_55:
        /* <DEDUP_REMOVED lines=12> */
[----:B------:R-:W-:Y:S02]  /*25d0*/  IMAD.U32 R7, RZ, RZ, UR41 ;  /* 0x00000029ff077e24 */ /* 0x000fe4000f8e00ff */
[----:B0-----:R-:W-:Y:S01]  /*25e0*/  IMAD.U32 R4, RZ, RZ, UR4 ;  /* 0x00000004ff047e24 */ /* 0x001fe2000f8e00ff */
[----:B------:R-:W-:Y:S01]  /*25f0*/  MOV R5, UR5 ;  /* 0x0000000500057c02 */ /* 0x000fe20008000f00 */
[----:B--23--:R1:W-:Y:S06]  /*2600*/  STL [R1+0x30], R0 ;  /* 0x0000300001007387 */ /* 0x00c3ec0000100800 */
[----:B------:R-:W-:-:S07]  /*2610*/  LEPC R20, `(.L_x_56) ;  /* 0x000000001014794e */ /* 0x000fce0000000000 */
[----:B-1----:R-:W-:Y:S05]  /*2620*/  CALL.ABS.NOINC R10 ;  /* 0x000000000a007343 */ /* 0x002fea0003c00000 */
.L_x_56:
[----:B------:R-:W-:Y:S05]  /*2630*/  BRA `(.L_x_57) ;  /* 0x0000000000747947 */ /* 0x000fea0003800000 */
.L_x_54:
        /* <DEDUP_REMOVED lines=11> */
.L_x_58:
        /* <DEDUP_REMOVED lines=18> */
.L_x_57:
[----:B------:R-:W-:Y:S05]  /*2810*/  BSYNC.RECONVERGENT B6 ;  /* 0x0000000000067941 */ /* 0x000fea0003800200 */
.L_x_53:
[----:B------:R-:W2:Y:S01]  /*2820*/  LDL R0, [R1+0x10] ;  /* 0x0000100001007983 */ /* 0x000ea20000100800 */
[----:B------:R-:W0:Y:S01]  /*2830*/  LDC.64 R8, c[0x4][0x68] ;  /* 0x01001a00ff087b82 */ /* 0x000e220000000a00 */
[----:B------:R-:W-:Y:S01]  /*2840*/  MOV R18, 0x8 ;  /* 0x0000000800127802 */ /* 0x000fe20000000f00 */
[----:B------:R-:W1:Y:S01]  /*2850*/  LDCU.64 UR4, c[0x4][0x18] ;  /* 0x01000300ff0477ac */ /* 0x000e620008000a00 */
[----:B------:R-:W-:Y:S01]  /*2860*/  IMAD.MOV.U32 R6, RZ, RZ, R2 ;  /* 0x000000ffff067224 */ /* 0x000fe200078e0002 */
[----:B------:R-:W-:-:S04]  /*2870*/  MOV R7, UR41 ;  /* 0x0000002900077c02 */ /* 0x000fc80008000f00 */
        /* <DEDUP_REMOVED lines=9> */
.L_x_59:
[----:B------:R-:W2:Y:S02]  /*2910*/  LDL R0, [R1+0x10] ;  /* 0x0000100001007983 */ /* 0x000ea40000100800 */
        /* <DEDUP_REMOVED lines=12> */
.L_x_61:
        /* <DEDUP_REMOVED lines=18> */
.L_x_62:
[----:B------:R-:W-:Y:S05]  /*2b00*/  EXIT ;  /* 0x000000000000794d */ /* 0x000fea0003800000 */
.L_x_60:
        /* <DEDUP_REMOVED lines=11> */
.L_x_63:
        /* <DEDUP_REMOVED lines=18> */
.L_x_64:
[----:B------:R-:W-:Y:S05]  /*2ce0*/  EXIT ;  /* 0x000000000000794d */ /* 0x000fea0003800000 */
.L_x_65:
[----:B------:R-:W-:-:S00]  /*2cf0*/  BRA `(.L_x_65) ;  /* 0xfffffffc00fc7947 */ /* 0x000fc0000383ffff */
[----:B------:R-:W-:-:S00]  /*2d00*/  NOP ;  /* 0x0000000000007918 */ /* 0x000fc00000000000 */
[----:B------:R-:W-:-:S00]  /*2d10*/  NOP ;  /* 0x0000000000007918 */ /* 0x000fc00000000000 */
[----:B------:R-:W-:-:S00]  /*2d20*/  NOP ;  /* 0x0000000000007918 */ /* 0x000fc00000000000 */
[----:B------:R-:W-:-:S00]  /*2d30*/  NOP ;  /* 0x0000000000007918 */ /* 0x000fc00000000000 */
[----:B------:R-:W-:-:S00]  /*2d40*/  NOP ;  /* 0x0000000000007918 */ /* 0x000fc00000000000 */
[----:B------:R-:W-:-:S00]  /*2d50*/  NOP ;  /* 0x0000000000007918 */ /* 0x000fc00000000000 */
[----:B------:R-:W-:-:S00]  /*2d60*/  NOP ;  /* 0x0000000000007918 */ /* 0x000fc00000000000 */
[----:B------:R-:W-:-:S00]  /*2d70*/  NOP ;  /* 0x0000000000007918 */ /* 0x000fc00000000000 */
.L_x_66:


//--------------------- .nv.global.init           --------------------------
	.section	.nv.global.init,"aw",@progbits
.nv.global.init:
	.type		$str$3,@object
	.size		$str$3,($str$10 - $str$3)
$str$3:
        /*0000*/ 	.byte	0x0a, 0x00
	.type		$str$10,@object
	.size		$str$10,($str$2 - $str$10)
$str$10:
        /*0002*/ 	.byte	0x70, 0x6f, 0x70, 0x00
	.type		$str$2,@object
	.size		$str$2,($str - $str$2)
$str$2:
        /*0006*/ 	.byte	0x25, 0x64, 0x20, 0x00
	.type		$str,@object
	.size		$str,($str$7 - $str)
$str:
        /*000a*/ 	.byte	0x25, 0x73, 0x0a, 0x00
	.type		$str$7,@object
	.size		$str$7,($str$11 - $str$7)
$str$7:
        /*000e*/ 	.byte	0x45, 0x6d, 0x70, 0x74, 0x79, 0x00
	.type		$str$11,@object
	.size		$str$11,($str$9 - $str$11)
$str$11:
        /*0014*/ 	.byte	0x74, 0x6f, 0x70, 0x3a, 0x20, 0x25, 0x64, 0x20, 0x0a, 0x00
	.type		$str$9,@object
	.size		$str$9,($str$8 - $str$9)
$str$9:
        /*001e*/ 	.byte	0x70, 0x75, 0x73, 0x68, 0x3a, 0x20, 0x25, 0x64, 0x0a, 0x00
	.type		$str$8,@object
	.size		$str$8,($str$4 - $str$8)
$str$8:
        /*0028*/ 	.byte	0x4e, 0x4f, 0x54, 0x20, 0x45, 0x6d, 0x70, 0x74, 0x79, 0x00
	.type		$str$4,@object
	.size		$str$4,(__unnamed_1 - $str$4)
$str$4:
        /*0032*/ 	.byte	0x78, 0x3a, 0x20, 0x25, 0x64, 0x20, 0x79, 0x3a, 0x20, 0x25, 0x64, 0x0a, 0x00
	.type		__unnamed_1,@object
	.size		__unnamed_1,($str$1 - __unnamed_1)
__unnamed_1:
        /*003f*/ 	.byte	0x70, 0x72, 0x69, 0x6e, 0x74, 0x5f, 0x64, 0x5f, 0x61, 0x72, 0x72, 0x61, 0x79, 0x00
	.type		$str$1,@object
	.size		$str$1,($str$5 - $str$1)
$str$1:
        /*004d*/ 	.byte	0x62, 0x6c, 0x6f, 0x63, 0x6b, 0x49, 0x64, 0x78, 0x2e, 0x78, 0x20, 0x25, 0x64, 0x20, 0x2c, 0x20
        /*005d*/ 	.byte	0x74, 0x68, 0x72, 0x65, 0x61, 0x64, 0x49, 0x64, 0x78, 0x2e, 0x78, 0x20, 0x25, 0x64, 0x0a, 0x00
	.type		$str$5,@object
	.size		$str$5,($str$6 - $str$5)
$str$5:
        /*006d*/ 	.byte	0x69, 0x6e, 0x69, 0x74, 0x69, 0x61, 0x6c, 0x69, 0x7a, 0x65, 0x5f, 0x73, 0x74, 0x61, 0x63, 0x6b
        /*007d*/ 	.byte	0x20, 0x65, 0x72, 0x72, 0x6f, 0x72, 0x20, 0x4c, 0x49, 0x4e, 0x45, 0x3a, 0x25, 0x64, 0x20, 0x0a
        /*008d*/ 	.byte	0x00
	.type		$str$6,@object
	.size		$str$6,(.L_7 - $str$6)
$str$6:
        /*008e*/ 	.byte	0x62, 0x6c, 0x6f, 0x63, 0x6b, 0x49, 0x64, 0x78, 0x2e, 0x78, 0x20, 0x25, 0x64, 0x20, 0x2c, 0x20
        /*009e*/ 	.byte	0x74, 0x68, 0x72, 0x65, 0x61, 0x64, 0x49, 0x64, 0x78, 0x2e, 0x78, 0x20, 0x25, 0x64, 0x20, 0x73
        /*00ae*/ 	.byte	0x74, 0x61, 0x63, 0x6b, 0x20, 0x61, 0x64, 0x64, 0x72, 0x65, 0x73, 0x73, 0x20, 0x25, 0x70, 0x20
        /*00be*/ 	.byte	0x78, 0x20, 0x25, 0x70, 0x20, 0x79, 0x25, 0x70, 0x20, 0x0a, 0x00
.L_7:


//--------------------- .nv.shared.reserved.0     --------------------------
	.section	.nv.shared.reserved.0,"aw",@nobits
	.weak		__nv_reservedSMEM_offset_0_alias
	.size		__nv_reservedSMEM_offset_0_alias, 0, 64
	.other		__nv_reservedSMEM_offset_0_alias,@"STO_CUDA_RESERVED_SHARED STV_DEFAULT"
__nv_reservedSMEM_offset_0_alias:
	.zero		0
	.zero		64


//--------------------- .nv.constant0._Z17kernel_test_stackPi --------------------------
	.section	.nv.constant0._Z17kernel_test_stackPi,"a",@progbits
	.sectionflags	@""
	.align	4
.nv.constant0._Z17kernel_test_stackPi:
	.zero		904


//--------------------- SYMBOLS --------------------------

	.type		.nv.reservedSmem.offset0,@object
	.size		.nv.reservedSmem.offset0,0x4
	.type		malloc,@function
	.type		vprintf,@function
